def attn_fwd(
    Q,
    K,
    V,
    Out,
    Lse,
    sm_scale,
    stride_qz,
    stride_qh,
    stride_qm,
    stride_qk,
    stride_kz,
    stride_kh,
    stride_kn,
    stride_kk,
    stride_vz,
    stride_vh,
    stride_vn,
    stride_vk,
    stride_oz,
    stride_oh,
    stride_om,
    stride_ok,
    seqlen_q,
    seqlen_k,
    BLOCK_M: tl.constexpr,
    BLOCK_N: tl.constexpr,
    HEAD_DIM: tl.constexpr,
    CAUSAL: tl.constexpr,
):
    start_m = tl.program_id(0)
    off_hz = tl.program_id(1)
    q_off = off_hz * stride_qh
    k_off = off_hz * stride_kh
    v_off = off_hz * stride_vh
    offs_m = start_m * BLOCK_M + tl.arange(0, BLOCK_M)
    offs_d = tl.arange(0, HEAD_DIM)
    offs_n = tl.arange(0, BLOCK_N)
    q_ptrs = Q + q_off + offs_m[:, None] * stride_qm + offs_d[None, :] * stride_qk
    k_ptrs = K + k_off + offs_d[:, None] * stride_kk + offs_n[None, :] * stride_kn
    v_ptrs = V + v_off + offs_n[:, None] * stride_vn + offs_d[None, :] * stride_vk
    m_i = tl.full([BLOCK_M], float("-inf"), dtype=tl.float32)
    l_i = tl.zeros([BLOCK_M], dtype=tl.float32) + 1.0
    acc = tl.zeros([BLOCK_M, HEAD_DIM], dtype=tl.float32)
    q = tl.load(q_ptrs)
    acc, l_i, m_i = _attn_fwd_inner(
        acc,
        l_i,
        m_i,
        q,
        k_ptrs,
        v_ptrs,
        sm_scale,
        stride_kn,
        stride_vn,
        start_m,
        seqlen_k,
        BLOCK_M,
        BLOCK_N,
        HEAD_DIM,
        CAUSAL,
    )
    acc = acc / l_i[:, None]
    lse = m_i + tl.math.log2(l_i) / 1.4426950408889634
    o_ptrs = (
        Out
        + off_hz * stride_oh
        + offs_m[:, None] * stride_om
        + offs_d[None, :] * stride_ok
    )
    tl.store(o_ptrs, acc.to(Out.dtype.element_ty))
    tl.store(Lse + off_hz * seqlen_q + offs_m, lse)

# config = {"BLOCK_M": 64, "BLOCK_N": 64, "HEAD_DIM": 32, "arch": "sm_80", "causal": true, "dtype": "fp16", "num_stages": 2, "num_warps": 8}
# arch = sm_80


// ===== COMPILED SASS (sm_80) =====

	.target	sm_80

	.elftype	@"ET_EXEC"


//--------------------- .note.nv.tkinfo           --------------------------
	.section	.note.nv.tkinfo,"",@"SHT_NOTE"
	.sectionflags	@"SHF_NOTE_NV_TKINFO"
	.tkinfo
        /*0018*/ 	.word	0x00000002
        /*0030*/ 	.string	""
        /*0030*/ 	.string	"ptxas"
        /*0030*/ 	.string	"Cuda compilation tools, release 13.0, V13.0.88"
        /*0030*/ 	.string	"Build cuda_13.0.r13.0/compiler.36424714_0"
        /*0030*/ 	.string	"-v  -suppress-debug-info  -lineinfo  -arch sm_80 "



//--------------------- .note.nv.cuinfo           --------------------------
	.section	.note.nv.cuinfo,"",@"SHT_NOTE"
	.sectionflags	@"SHF_NOTE_NV_CUINFO"
        /*0018*/ 	.short	0x0002
        /*001a*/ 	.short	0x0050
        /*001c*/ 	.short	0x0082
	.zero		2


//--------------------- .nv.info                  --------------------------
	.section	.nv.info,"",@"SHT_CUDA_INFO"
	.align	4


	//----- nvinfo : EIATTR_REGCOUNT
	.align		4
        /*0000*/ 	.byte	0x04, 0x2f
        /*0002*/ 	.short	(.L_2 - .L_1)
	.align		4
.L_1:
        /*0004*/ 	.word	index@(attn_fwd)
        /*0008*/ 	.word	0x00000080


	//----- nvinfo : EIATTR_FRAME_SIZE
	.align		4
.L_2:
        /*000c*/ 	.byte	0x04, 0x11
        /*000e*/ 	.short	(.L_4 - .L_3)
	.align		4
.L_3:
        /*0010*/ 	.word	index@(attn_fwd)
        /*0014*/ 	.word	0x00000000


	//----- nvinfo : EIATTR_MIN_STACK_SIZE
	.align		4
.L_4:
        /*0018*/ 	.byte	0x04, 0x12
        /*001a*/ 	.short	(.L_6 - .L_5)
	.align		4
.L_5:
        /*001c*/ 	.word	index@(attn_fwd)
        /*0020*/ 	.word	0x00000000
.L_6:


//--------------------- .nv.info.attn_fwd         --------------------------
	.section	.nv.info.attn_fwd,"",@"SHT_CUDA_INFO"
	.sectionflags	@""
	.align	4


	//----- nvinfo : EIATTR_CUDA_API_VERSION
	.align		4
        /*0000*/ 	.byte	0x04, 0x37
        /*0002*/ 	.short	(.L_8 - .L_7)
.L_7:
        /*0004*/ 	.word	0x00000082


	//----- nvinfo : EIATTR_SW2861232_WAR
	.align		4
.L_8:
        /*0008*/ 	.byte	0x01, 0x35
	.zero		2


	//----- nvinfo : EIATTR_PARAM_CBANK
	.align		4
        /*000c*/ 	.byte	0x04, 0x0a
        /*000e*/ 	.short	(.L_10 - .L_9)
	.align		4
.L_9:
        /*0010*/ 	.word	index@(.nv.constant0.attn_fwd)
        /*0014*/ 	.short	0x0160
        /*0016*/ 	.short	0x0088


	//----- nvinfo : EIATTR_CBANK_PARAM_SIZE
	.align		4
.L_10:
        /*0018*/ 	.byte	0x03, 0x19
        /*001a*/ 	.short	0x0088


	//----- nvinfo : EIATTR_KPARAM_INFO
	.align		4
        /*001c*/ 	.byte	0x04, 0x17
        /*001e*/ 	.short	(.L_12 - .L_11)
.L_11:
        /*0020*/ 	.word	0x00000000
        /*0024*/ 	.short	0x0019
        /*0026*/ 	.short	0x0080
        /*0028*/ 	.byte	0x00, 0xf4, 0x21, 0x00


	//----- nvinfo : EIATTR_KPARAM_INFO
	.align		4
.L_12:
        /*002c*/ 	.byte	0x04, 0x17
        /*002e*/ 	.short	(.L_14 - .L_13)
.L_13:
        /*0030*/ 	.word	0x00000000
        /*0034*/ 	.short	0x0018
        /*0036*/ 	.short	0x0078
        /*0038*/ 	.byte	0x00, 0xf4, 0x21, 0x00


	//----- nvinfo : EIATTR_KPARAM_INFO
	.align		4
.L_14:
        /*003c*/ 	.byte	0x04, 0x17
        /*003e*/ 	.short	(.L_16 - .L_15)
.L_15:
        /*0040*/ 	.word	0x00000000
        /*0044*/ 	.short	0x0017
        /*0046*/ 	.short	0x0070
        /*0048*/ 	.byte	0x00, 0xf0, 0x11, 0x00


	//----- nvinfo : EIATTR_KPARAM_INFO
	.align		4
.L_16:
        /*004c*/ 	.byte	0x04, 0x17
        /*004e*/ 	.short	(.L_18 - .L_17)
.L_17:
        /*0050*/ 	.word	0x00000000
        /*0054*/ 	.short	0x0016
        /*0056*/ 	.short	0x006c
        /*0058*/ 	.byte	0x00, 0xf0, 0x11, 0x00


	//----- nvinfo : EIATTR_KPARAM_INFO
	.align		4
.L_18:
        /*005c*/ 	.byte	0x04, 0x17
        /*005e*/ 	.short	(.L_20 - .L_19)
.L_19:
        /*0060*/ 	.word	0x00000000
        /*0064*/ 	.short	0x0015
        /*0066*/ 	.short	0x0068
        /*0068*/ 	.byte	0x00, 0xf0, 0x11, 0x00


	//----- nvinfo : EIATTR_KPARAM_INFO
	.align		4
.L_20:
        /*006c*/ 	.byte	0x04, 0x17
        /*006e*/ 	.short	(.L_22 - .L_21)
.L_21:
        /*0070*/ 	.word	0x00000000
        /*0074*/ 	.short	0x0014
        /*0076*/ 	.short	0x0064
        /*0078*/ 	.byte	0x00, 0xf0, 0x11, 0x00


	//----- nvinfo : EIATTR_KPARAM_INFO
	.align		4
.L_22:
        /*007c*/ 	.byte	0x04, 0x17
        /*007e*/ 	.short	(.L_24 - .L_23)
.L_23:
        /*0080*/ 	.word	0x00000000
        /*0084*/ 	.short	0x0013
        /*0086*/ 	.short	0x0060
        /*0088*/ 	.byte	0x00, 0xf0, 0x11, 0x00


	//----- nvinfo : EIATTR_KPARAM_INFO
	.align		4
.L_24:
        /*008c*/ 	.byte	0x04, 0x17
        /*008e*/ 	.short	(.L_26 - .L_25)
.L_25:
        /*0090*/ 	.word	0x00000000
        /*0094*/ 	.short	0x0012
        /*0096*/ 	.short	0x005c
        /*0098*/ 	.byte	0x00, 0xf0, 0x11, 0x00


	//----- nvinfo : EIATTR_KPARAM_INFO
	.align		4
.L_26:
        /*009c*/ 	.byte	0x04, 0x17
        /*009e*/ 	.short	(.L_28 - .L_27)
.L_27:
        /*00a0*/ 	.word	0x00000000
        /*00a4*/ 	.short	0x0011
        /*00a6*/ 	.short	0x0058
        /*00a8*/ 	.byte	0x00, 0xf0, 0x11, 0x00


	//----- nvinfo : EIATTR_KPARAM_INFO
	.align		4
.L_28:
        /*00ac*/ 	.byte	0x04, 0x17
        /*00ae*/ 	.short	(.L_30 - .L_29)
.L_29:
        /*00b0*/ 	.word	0x00000000
        /*00b4*/ 	.short	0x0010
        /*00b6*/ 	.short	0x0054
        /*00b8*/ 	.byte	0x00, 0xf0, 0x11, 0x00


	//----- nvinfo : EIATTR_KPARAM_INFO
	.align		4
.L_30:
        /*00bc*/ 	.byte	0x04, 0x17
        /*00be*/ 	.short	(.L_32 - .L_31)
.L_31:
        /*00c0*/ 	.word	0x00000000
        /*00c4*/ 	.short	0x000f
        /*00c6*/ 	.short	0x0050
        /*00c8*/ 	.byte	0x00, 0xf0, 0x11, 0x00


	//----- nvinfo : EIATTR_KPARAM_INFO
	.align		4
.L_32:
        /*00cc*/ 	.byte	0x04, 0x17
        /*00ce*/ 	.short	(.L_34 - .L_33)
.L_33:
        /*00d0*/ 	.word	0x00000000
        /*00d4*/ 	.short	0x000e
        /*00d6*/ 	.short	0x004c
        /*00d8*/ 	.byte	0x00, 0xf0, 0x11, 0x00


	//----- nvinfo : EIATTR_KPARAM_INFO
	.align		4
.L_34:
        /*00dc*/ 	.byte	0x04, 0x17
        /*00de*/ 	.short	(.L_36 - .L_35)
.L_35:
        /*00e0*/ 	.word	0x00000000
        /*00e4*/ 	.short	0x000d
        /*00e6*/ 	.short	0x0048
        /*00e8*/ 	.byte	0x00, 0xf0, 0x11, 0x00


	//----- nvinfo : EIATTR_KPARAM_INFO
	.align		4
.L_36:
        /*00ec*/ 	.byte	0x04, 0x17
        /*00ee*/ 	.short	(.L_38 - .L_37)
.L_37:
        /*00f0*/ 	.word	0x00000000
        /*00f4*/ 	.short	0x000c
        /*00f6*/ 	.short	0x0044
        /*00f8*/ 	.byte	0x00, 0xf0, 0x11, 0x00


	//----- nvinfo : EIATTR_KPARAM_INFO
	.align		4
.L_38:
        /*00fc*/ 	.byte	0x04, 0x17
        /*00fe*/ 	.short	(.L_40 - .L_39)
.L_39:
        /*0100*/ 	.word	0x00000000
        /*0104*/ 	.short	0x000b
        /*0106*/ 	.short	0x0040
        /*0108*/ 	.byte	0x00, 0xf0, 0x11, 0x00


	//----- nvinfo : EIATTR_KPARAM_INFO
	.align		4
.L_40:
        /*010c*/ 	.byte	0x04, 0x17
        /*010e*/ 	.short	(.L_42 - .L_41)
.L_41:
        /*0110*/ 	.word	0x00000000
        /*0114*/ 	.short	0x000a
        /*0116*/ 	.short	0x003c
        /*0118*/ 	.byte	0x00, 0xf0, 0x11, 0x00


	//----- nvinfo : EIATTR_KPARAM_INFO
	.align		4
.L_42:
        /*011c*/ 	.byte	0x04, 0x17
        /*011e*/ 	.short	(.L_44 - .L_43)
.L_43:
        /*0120*/ 	.word	0x00000000
        /*0124*/ 	.short	0x0009
        /*0126*/ 	.short	0x0038
        /*0128*/ 	.byte	0x00, 0xf0, 0x11, 0x00


	//----- nvinfo : EIATTR_KPARAM_INFO
	.align		4
.L_44:
        /*012c*/ 	.byte	0x04, 0x17
        /*012e*/ 	.short	(.L_46 - .L_45)
.L_45:
        /*0130*/ 	.word	0x00000000
        /*0134*/ 	.short	0x0008
        /*0136*/ 	.short	0x0034
        /*0138*/ 	.byte	0x00, 0xf0, 0x11, 0x00


	//----- nvinfo : EIATTR_KPARAM_INFO
	.align		4
.L_46:
        /*013c*/ 	.byte	0x04, 0x17
        /*013e*/ 	.short	(.L_48 - .L_47)
.L_47:
        /*0140*/ 	.word	0x00000000
        /*0144*/ 	.short	0x0007
        /*0146*/ 	.short	0x0030
        /*0148*/ 	.byte	0x00, 0xf0, 0x11, 0x00


	//----- nvinfo : EIATTR_KPARAM_INFO
	.align		4
.L_48:
        /*014c*/ 	.byte	0x04, 0x17
        /*014e*/ 	.short	(.L_50 - .L_49)
.L_49:
        /*0150*/ 	.word	0x00000000
        /*0154*/ 	.short	0x0006
        /*0156*/ 	.short	0x002c
        /*0158*/ 	.byte	0x00, 0xf0, 0x11, 0x00


	//----- nvinfo : EIATTR_KPARAM_INFO
	.align		4
.L_50:
        /*015c*/ 	.byte	0x04, 0x17
        /*015e*/ 	.short	(.L_52 - .L_51)
.L_51:
        /*0160*/ 	.word	0x00000000
        /*0164*/ 	.short	0x0005
        /*0166*/ 	.short	0x0028
        /*0168*/ 	.byte	0x00, 0xf0, 0x11, 0x00


	//----- nvinfo : EIATTR_KPARAM_INFO
	.align		4
.L_52:
        /*016c*/ 	.byte	0x04, 0x17
        /*016e*/ 	.short	(.L_54 - .L_53)
.L_53:
        /*0170*/ 	.word	0x00000000
        /*0174*/ 	.short	0x0004
        /*0176*/ 	.short	0x0020
        /*0178*/ 	.byte	0x00, 0xf4, 0x21, 0x00


	//----- nvinfo : EIATTR_KPARAM_INFO
	.align		4
.L_54:
        /*017c*/ 	.byte	0x04, 0x17
        /*017e*/ 	.short	(.L_56 - .L_55)
.L_55:
        /*0180*/ 	.word	0x00000000
        /*0184*/ 	.short	0x0003
        /*0186*/ 	.short	0x0018
        /*0188*/ 	.byte	0x00, 0xf4, 0x21, 0x00


	//----- nvinfo : EIATTR_KPARAM_INFO
	.align		4
.L_56:
        /*018c*/ 	.byte	0x04, 0x17
        /*018e*/ 	.short	(.L_58 - .L_57)
.L_57:
        /*0190*/ 	.word	0x00000000
        /*0194*/ 	.short	0x0002
        /*0196*/ 	.short	0x0010
        /*0198*/ 	.byte	0x00, 0xf4, 0x21, 0x00


	//----- nvinfo : EIATTR_KPARAM_INFO
	.align		4
.L_58:
        /*019c*/ 	.byte	0x04, 0x17
        /*019e*/ 	.short	(.L_60 - .L_59)
.L_59:
        /*01a0*/ 	.word	0x00000000
        /*01a4*/ 	.short	0x0001
        /*01a6*/ 	.short	0x0008
        /*01a8*/ 	.byte	0x00, 0xf4, 0x21, 0x00


	//----- nvinfo : EIATTR_KPARAM_INFO
	.align		4
.L_60:
        /*01ac*/ 	.byte	0x04, 0x17
        /*01ae*/ 	.short	(.L_62 - .L_61)
.L_61:
        /*01b0*/ 	.word	0x00000000
        /*01b4*/ 	.short	0x0000
        /*01b6*/ 	.short	0x0000
        /*01b8*/ 	.byte	0x00, 0xf4, 0x21, 0x00


	//----- nvinfo : EIATTR_MAXREG_COUNT
	.align		4
.L_62:
        /*01bc*/ 	.byte	0x03, 0x1b
        /*01be*/ 	.short	0x00ff


	//----- nvinfo : EIATTR_NUM_BARRIERS
	.align		4
        /*01c0*/ 	.byte	0x02, 0x4c
        /*01c2*/ 	.byte	0x01
	.zero		1


	//----- nvinfo : EIATTR_MERCURY_ISA_VERSION
	.align		4
        /*01c4*/ 	.byte	0x03, 0x5f
        /*01c6*/ 	.short	0x0000


	//----- nvinfo : EIATTR_COOP_GROUP_MASK_REGIDS
	.align		4
        /*01c8*/ 	.byte	0x04, 0x29
        /*01ca*/ 	.short	(.L_64 - .L_63)


	//   ....[0]....
.L_63:
        /*01cc*/ 	.word	0xffffffff


	//   ....[1]....
        /*01d0*/ 	.word	0xffffffff


	//   ....[2]....
        /*01d4*/ 	.word	0xffffffff


	//   ....[3]....
        /*01d8*/ 	.word	0xffffffff


	//   ....[4]....
        /*01dc*/ 	.word	0xffffffff


	//   ....[5]....
        /*01e0*/ 	.word	0xffffffff


	//   ....[6]....
        /*01e4*/ 	.word	0xffffffff


	//   ....[7]....
        /*01e8*/ 	.word	0xffffffff


	//----- nvinfo : EIATTR_COOP_GROUP_INSTR_OFFSETS
	.align		4
.L_64:
        /*01ec*/ 	.byte	0x04, 0x28
        /*01ee*/ 	.short	(.L_66 - .L_65)


	//   ....[0]....
.L_65:
        /*01f0*/ 	.word	0x00001c00


	//   ....[1]....
        /*01f4*/ 	.word	0x00001c10


	//   ....[2]....
        /*01f8*/ 	.word	0x00001c40


	//   ....[3]....
        /*01fc*/ 	.word	0x00001c50


	//   ....[4]....
        /*0200*/ 	.word	0x00002830


	//   ....[5]....
        /*0204*/ 	.word	0x00002840


	//   ....[6]....
        /*0208*/ 	.word	0x000028c0


	//   ....[7]....
        /*020c*/ 	.word	0x000028e0


	//----- nvinfo : EIATTR_EXIT_INSTR_OFFSETS
	.align		4
.L_66:
        /*0210*/ 	.byte	0x04, 0x1c
        /*0212*/ 	.short	(.L_68 - .L_67)


	//   ....[0]....
.L_67:
        /*0214*/ 	.word	0x000037d0


	//   ....[1]....
        /*0218*/ 	.word	0x00003870


	//----- nvinfo : EIATTR_REQNTID
	.align		4
.L_68:
        /*021c*/ 	.byte	0x04, 0x10
        /*021e*/ 	.short	(.L_70 - .L_69)
.L_69:
        /*0220*/ 	.word	0x00000100
        /*0224*/ 	.word	0x00000001
        /*0228*/ 	.word	0x00000001
.L_70:


//--------------------- .nv.callgraph             --------------------------
	.section	.nv.callgraph,"",@"SHT_CUDA_CALLGRAPH"
	.align	4
	.sectionentsize	8
	.align		4
        /*0000*/ 	.word	0x00000000
	.align		4
        /*0004*/ 	.word	0xffffffff
	.align		4
        /*0008*/ 	.word	0x00000000
	.align		4
        /*000c*/ 	.word	0xfffffffe
	.align		4
        /*0010*/ 	.word	0x00000000
	.align		4
        /*0014*/ 	.word	0xfffffffd
	.align		4
        /*0018*/ 	.word	0x00000000
	.align		4
        /*001c*/ 	.word	0xfffffffc


//--------------------- .nv.rel.action            --------------------------
	.section	.nv.rel.action,"",@"SHT_CUDA_RELOCINFO"
	.align	8
	.sectionentsize	8
        /*0000*/ 	.byte	0x73, 0x00, 0x00, 0x00, 0x00, 0x00, 0x00, 0x00, 0x00, 0x00, 0x00, 0x11, 0x25, 0x00, 0x05, 0x36


//--------------------- .nv.constant4             --------------------------
	.section	.nv.constant4,"a",@progbits
	.align	8
	.align		8
.nv.constant4:
        /*0000*/ 	.dword	_$_str


//--------------------- .nv.constant0.attn_fwd    --------------------------
	.section	.nv.constant0.attn_fwd,"a",@progbits
	.sectionflags	@""
	.align	4
.nv.constant0.attn_fwd:
	.zero		488


//--------------------- .text.attn_fwd            --------------------------
	.section	.text.attn_fwd,"ax",@progbits
	.sectioninfo	@"SHI_REGISTERS=128"
	.align	128
        .global         attn_fwd
        .type           attn_fwd,@function
        .size           attn_fwd,(.L_x_3 - attn_fwd)
        .other          attn_fwd,@"STO_CUDA_ENTRY STV_DEFAULT"
attn_fwd:
.text.attn_fwd:
[----:B------:R-:W-:Y:S02]  /*0000*/  IMAD.MOV.U32 R1, RZ, RZ, c[0x0][0x28] ;  /* 0x00000a00ff017624 */ /* 0x000fe400078e00ff */
[----:B------:R-:W0:Y:S01]  /*0010*/  S2R R15, SR_CTAID.X ;  /* 0x00000000000f7919 */ /* 0x000e220000002500 */
[----:B------:R-:W-:Y:S01]  /*0020*/  IMAD.MOV.U32 R13, RZ, RZ, c[0x0][0x198] ;  /* 0x00006600ff0d7624 */ /* 0x000fe200078e00ff */
[----:B------:R-:W-:Y:S02]  /*0030*/  ULDC.64 UR6, c[0x0][0x118] ;  /* 0x0000460000067ab9 */ /* 0x000fe40000000a00 */
[----:B------:R-:W1:Y:S04]  /*0040*/  S2R R122, SR_TID.X ;  /* 0x00000000007a7919 */ /* 0x000e680000002100 */
[----:B------:R-:W2:Y:S01]  /*0050*/  S2R R18, SR_CTAID.Y ;  /* 0x0000000000127919 */ /* 0x000ea20000002600 */
[----:B0-----:R-:W-:Y:S01]  /*0060*/  IMAD.SHL.U32 R15, R15, 0x40, RZ ;  /* 0x000000400f0f7824 */ /* 0x001fe200078e00ff */
[----:B-1----:R-:W-:-:S04]  /*0070*/  SHF.R.U32.HI R121, RZ, 0x6, R122 ;  /* 0x00000006ff797819 */ /* 0x002fc8000001167a */
[----:B------:R-:W-:Y:S02]  /*0080*/  LOP3.LUT R119, R15, 0x3f, R122, 0xf8, !PT ;  /* 0x0000003f0f777812 */ /* 0x000fe400078ef87a */
[----:B------:R-:W-:Y:S01]  /*0090*/  SGXT.U32 R121, R121, 0x2 ;  /* 0x000000027979781a */ /* 0x000fe20000000000 */
[----:B--2---:R-:W-:Y:S02]  /*00a0*/  IMAD R0, R18, c[0x0][0x190], RZ ;  /* 0x0000640012007a24 */ /* 0x004fe400078e02ff */
[----:B------:R-:W-:Y:S02]  /*00b0*/  IMAD R3, R119, c[0x0][0x194], RZ ;  /* 0x0000650077037a24 */ /* 0x000fe400078e02ff */
[----:B------:R-:W-:Y:S01]  /*00c0*/  IMAD R4, R121, c[0x0][0x198], RZ ;  /* 0x0000660079047a24 */ /* 0x000fe200078e02ff */
[----:B------:R-:W-:Y:S01]  /*00d0*/  SHF.L.U32 R2, R0, 0x1, RZ ;  /* 0x0000000100027819 */ /* 0x000fe200000006ff */
[----:B------:R-:W-:Y:S02]  /*00e0*/  IMAD.SHL.U32 R5, R3, 0x2, RZ ;  /* 0x0000000203057824 */ /* 0x000fe400078e00ff */
[----:B------:R-:W-:-:S02]  /*00f0*/  IMAD R8, R13, 0x4, R4 ;  /* 0x000000040d087824 */ /* 0x000fc400078e0204 */
[----:B------:R-:W-:Y:S01]  /*0100*/  IMAD.HI R0, R0, 0x2, RZ ;  /* 0x0000000200007827 */ /* 0x000fe200078e02ff */
[----:B------:R-:W-:-:S03]  /*0110*/  IADD3 R21, P0, P1, R5, c[0x0][0x160], R2 ;  /* 0x0000580005157a10 */ /* 0x000fc6000791e002 */
[----:B------:R-:W-:-:S04]  /*0120*/  IMAD.HI R3, R3, 0x2, RZ ;  /* 0x0000000203037827 */ /* 0x000fc800078e02ff */
[----:B------:R-:W-:Y:S01]  /*0130*/  IMAD R5, R13, 0x4, R8 ;  /* 0x000000040d057824 */ /* 0x000fe200078e0208 */
[----:B------:R-:W-:Y:S02]  /*0140*/  IADD3.X R23, R3, c[0x0][0x164], R0, P0, P1 ;  /* 0x0000590003177a10 */ /* 0x000fe400007e2400 */
[C---:B------:R-:W-:Y:S02]  /*0150*/  LEA R2, P0, R4.reuse, R21, 0x1 ;  /* 0x0000001504027211 */ /* 0x040fe400078008ff */
[----:B------:R-:W-:Y:S02]  /*0160*/  LEA R0, R13, R5, 0x2 ;  /* 0x000000050d007211 */ /* 0x000fe400078e10ff */
[----:B------:R-:W-:Y:S02]  /*0170*/  LEA R6, P1, R5, R21, 0x1 ;  /* 0x0000001505067211 */ /* 0x000fe400078208ff */
[----:B------:R-:W-:Y:S02]  /*0180*/  LEA.HI.X.SX32 R3, R4, R23, 0x1, P0 ;  /* 0x0000001704037211 */ /* 0x000fe400000f0eff */
[C---:B------:R-:W-:Y:S01]  /*0190*/  LEA R4, P0, R8.reuse, R21, 0x1 ;  /* 0x0000001508047211 */ /* 0x040fe200078008ff */
[----:B------:R-:W-:Y:S01]  /*01a0*/  IMAD R11, R13, 0x4, R0 ;  /* 0x000000040d0b7824 */ /* 0x000fe200078e0200 */
[-C--:B------:R-:W-:Y:S01]  /*01b0*/  LEA.HI.X.SX32 R7, R5, R23.reuse, 0x1, P1 ;  /* 0x0000001705077211 */ /* 0x080fe200008f0eff */
[----:B------:R0:W2:Y:S01]  /*01c0*/  LDG.E.U16 R17, [R2.64] ;  /* 0x0000000602117981 */ /* 0x0000a2000c1e1500 */
[----:B------:R-:W-:Y:S01]  /*01d0*/  LEA.HI.X.SX32 R5, R8, R23, 0x1, P0 ;  /* 0x0000001708057211 */ /* 0x000fe200000f0eff */
[C---:B------:R-:W-:Y:S01]  /*01e0*/  IMAD R14, R13.reuse, 0x4, R11 ;  /* 0x000000040d0e7824 */ /* 0x040fe200078e020b */
[C---:B------:R-:W-:Y:S01]  /*01f0*/  LEA R8, P0, R0.reuse, R21, 0x1 ;  /* 0x0000001500087211 */ /* 0x040fe200078008ff */
[----:B------:R1:W3:Y:S03]  /*0200*/  LDG.E.U16 R19, [R6.64] ;  /* 0x0000000606137981 */ /* 0x0002e6000c1e1500 */
[----:B------:R-:W-:Y:S01]  /*0210*/  LEA.HI.X.SX32 R9, R0, R23, 0x1, P0 ;  /* 0x0000001700097211 */ /* 0x000fe200000f0eff */
[----:B------:R-:W-:Y:S01]  /*0220*/  IMAD R0, R13, 0x4, R14 ;  /* 0x000000040d007824 */ /* 0x000fe200078e020e */
[-C--:B------:R-:W-:Y:S01]  /*0230*/  LEA R10, P0, R11, R21.reuse, 0x1 ;  /* 0x000000150b0a7211 */ /* 0x080fe200078008ff */
[----:B------:R-:W4:Y:S03]  /*0240*/  LDG.E.U16 R4, [R4.64] ;  /* 0x0000000604047981 */ /* 0x000f26000c1e1500 */
[----:B------:R-:W-:Y:S01]  /*0250*/  LEA R12, P1, R0, R21, 0x1 ;  /* 0x00000015000c7211 */ /* 0x000fe200078208ff */
[----:B------:R5:W4:Y:S01]  /*0260*/  LDG.E.U16 R8, [R8.64] ;  /* 0x0000000608087981 */ /* 0x000b22000c1e1500 */
[----:B------:R-:W-:-:S02]  /*0270*/  LEA R16, R13, R0, 0x2 ;  /* 0x000000000d107211 */ /* 0x000fc400078e10ff */
[-C--:B------:R-:W-:Y:S02]  /*0280*/  LEA.HI.X.SX32 R11, R11, R23.reuse, 0x1, P0 ;  /* 0x000000170b0b7211 */ /* 0x080fe400000f0eff */
[----:B------:R-:W-:Y:S02]  /*0290*/  LEA.HI.X.SX32 R13, R0, R23, 0x1, P1 ;  /* 0x00000017000d7211 */ /* 0x000fe400008f0eff */
[-C--:B0-----:R-:W-:Y:S02]  /*02a0*/  LEA R2, P0, R14, R21.reuse, 0x1 ;  /* 0x000000150e027211 */ /* 0x081fe400078008ff */
[----:B-1----:R-:W-:Y:S01]  /*02b0*/  LEA R6, P1, R16, R21, 0x1 ;  /* 0x0000001510067211 */ /* 0x002fe200078208ff */
[----:B------:R-:W4:Y:S01]  /*02c0*/  LDG.E.U16 R11, [R10.64] ;  /* 0x000000060a0b7981 */ /* 0x000f22000c1e1500 */
[-C--:B------:R-:W-:Y:S02]  /*02d0*/  LEA.HI.X.SX32 R3, R14, R23.reuse, 0x1, P0 ;  /* 0x000000170e037211 */ /* 0x080fe400000f0eff */
[----:B------:R-:W-:Y:S01]  /*02e0*/  LEA.HI.X.SX32 R7, R16, R23, 0x1, P1 ;  /* 0x0000001710077211 */ /* 0x000fe200008f0eff */
[----:B------:R0:W4:Y:S04]  /*02f0*/  LDG.E.U16 R13, [R12.64] ;  /* 0x000000060c0d7981 */ /* 0x000128000c1e1500 */
[----:B------:R1:W4:Y:S04]  /*0300*/  LDG.E.U16 R2, [R2.64] ;  /* 0x0000000602027981 */ /* 0x000328000c1e1500 */
[----:B------:R-:W4:Y:S01]  /*0310*/  LDG.E.U16 R6, [R6.64] ;  /* 0x0000000606067981 */ /* 0x000f22000c1e1500 */
[C---:B------:R-:W-:Y:S01]  /*0320*/  LOP3.LUT R20, R122.reuse, 0xc0, RZ, 0xc0, !PT ;  /* 0x000000c07a147812 */ /* 0x040fe200078ec0ff */
[----:B------:R-:W-:-:S03]  /*0330*/  IMAD.SHL.U32 R125, R122, 0x2, RZ ;  /* 0x000000027a7d7824 */ /* 0x000fc600078e00ff */
[----:B------:R-:W-:-:S04]  /*0340*/  SHF.R.U32.HI R0, RZ, 0x2, R20 ;  /* 0x00000002ff007819 */ /* 0x000fc80000011614 */
[----:B------:R-:W-:-:S04]  /*0350*/  LOP3.LUT R0, R0, 0x1fe, R125, 0x78, !PT ;  /* 0x000001fe00007812 */ /* 0x000fc800078e787d */
[----:B------:R-:W-:Y:S02]  /*0360*/  LOP3.LUT R93, R0, 0x40, RZ, 0x3c, !PT ;  /* 0x00000040005d7812 */ /* 0x000fe400078e3cff */
[----:B------:R-:W-:-:S04]  /*0370*/  IADD3 R123, R15, 0x40, RZ ;  /* 0x000000400f7b7810 */ /* 0x000fc80007ffe0ff */
[----:B------:R-:W-:Y:S01]  /*0380*/  ISETP.GE.AND P0, PT, R123, 0x1, PT ;  /* 0x000000017b00780c */ /* 0x000fe20003f06270 */
[----:B------:R-:W-:Y:S01]  /*0390*/  IMAD.MOV.U32 R88, RZ, RZ, -0x800000 ;  /* 0xff800000ff587424 */ /* 0x000fe200078e00ff */
[----:B-1----:R-:W-:Y:S01]  /*03a0*/  MOV R3, 0x3f800000 ;  /* 0x3f80000000037802 */ /* 0x002fe20000000f00 */
[----:B-----5:R-:W-:Y:S01]  /*03b0*/  IMAD.MOV.U32 R9, RZ, RZ, 0x3f800000 ;  /* 0x3f800000ff097424 */ /* 0x020fe200078e00ff */
[----:B------:R-:W-:Y:S01]  /*03c0*/  CS2R R36, SRZ ;  /* 0x0000000000247805 */ /* 0x000fe2000001ff00 */
[----:B------:R-:W-:Y:S01]  /*03d0*/  IMAD.MOV.U32 R87, RZ, RZ, -0x800000 ;  /* 0xff800000ff577424 */ /* 0x000fe200078e00ff */
[----:B------:R-:W-:Y:S01]  /*03e0*/  CS2R R38, SRZ ;  /* 0x0000000000267805 */ /* 0x000fe2000001ff00 */
[----:B------:R-:W-:Y:S01]  /*03f0*/  CS2R R20, SRZ ;  /* 0x0000000000147805 */ /* 0x000fe2000001ff00 */
[----:B------:R-:W-:Y:S01]  /*0400*/  CS2R R22, SRZ ;  /* 0x0000000000167805 */ /* 0x000fe2000001ff00 */
[----:B------:R-:W-:Y:S01]  /*0410*/  CS2R R28, SRZ ;  /* 0x00000000001c7805 */ /* 0x000fe2000001ff00 */
[----:B------:R-:W-:Y:S01]  /*0420*/  CS2R R30, SRZ ;  /* 0x00000000001e7805 */ /* 0x000fe2000001ff00 */
[----:B------:R-:W-:Y:S01]  /*0430*/  CS2R R24, SRZ ;  /* 0x0000000000187805 */ /* 0x000fe2000001ff00 */
[----:B------:R-:W-:Y:S01]  /*0440*/  CS2R R26, SRZ ;  /* 0x00000000001a7805 */ /* 0x000fe2000001ff00 */
[C---:B------:R-:W-:Y:S01]  /*0450*/  LOP3.LUT R124, R122.reuse, 0x3, RZ, 0xc0, !PT ;  /* 0x000000037a7c7812 */ /* 0x040fe200078ec0ff */
[----:B0-----:R-:W-:-:S02]  /*0460*/  IMAD.SHL.U32 R12, R122, 0x40, RZ ;  /* 0x000000407a0c7824 */ /* 0x001fc400078e00ff */
[----:B------:R-:W-:Y:S01]  /*0470*/  IMAD.SHL.U32 R16, R122, 0x8, RZ ;  /* 0x000000087a107824 */ /* 0x000fe200078e00ff */
[----:B--2---:R0:W-:Y:S04]  /*0480*/  STS.U16 [R0], R17 ;  /* 0x0000001100007388 */ /* 0x0041e80000000400 */
[----:B---3--:R0:W-:Y:S04]  /*0490*/  STS.U16 [R0+0x400], R19 ;  /* 0x0004001300007388 */ /* 0x0081e80000000400 */
[----:B----4-:R0:W-:Y:S04]  /*04a0*/  STS.U16 [R0+0x800], R11 ;  /* 0x0008000b00007388 */ /* 0x0101e80000000400 */
[----:B------:R0:W-:Y:S04]  /*04b0*/  STS.U16 [R0+0xc00], R13 ;  /* 0x000c000d00007388 */ /* 0x0001e80000000400 */
[----:B------:R0:W-:Y:S04]  /*04c0*/  STS.U16 [R93+0x200], R4 ;  /* 0x000200045d007388 */ /* 0x0001e80000000400 */
[----:B------:R0:W-:Y:S04]  /*04d0*/  STS.U16 [R93+0x600], R8 ;  /* 0x000600085d007388 */ /* 0x0001e80000000400 */
[----:B------:R0:W-:Y:S04]  /*04e0*/  STS.U16 [R93+0xa00], R2 ;  /* 0x000a00025d007388 */ /* 0x0001e80000000400 */
[----:B------:R0:W-:Y:S01]  /*04f0*/  STS.U16 [R93+0xe00], R6 ;  /* 0x000e00065d007388 */ /* 0x0001e20000000400 */
[----:B------:R-:W-:Y:S05]  /*0500*/  @!P0 BRA `(.L_x_0) ;  /* 0x0000253000008947 */ /* 0x000fea0003800000 */
[----:B0-----:R-:W-:Y:S01]  /*0510*/  LOP3.LUT R6, R122, 0x60, RZ, 0xc0, !PT ;  /* 0x000000607a067812 */ /* 0x001fe200078ec0ff */
[----:B------:R-:W-:Y:S01]  /*0520*/  IMAD R3, R18, c[0x0][0x1a0], RZ ;  /* 0x0000680012037a24 */ /* 0x000fe200078e02ff */
[----:B------:R-:W-:Y:S01]  /*0530*/  LOP3.LUT R4, R122, 0x1f, RZ, 0xc0, !PT ;  /* 0x0000001f7a047812 */ /* 0x000fe200078ec0ff */
[----:B------:R-:W-:Y:S01]  /*0540*/  IMAD R5, R18, c[0x0][0x1b0], RZ ;  /* 0x00006c0012057a24 */ /* 0x000fe200078e02ff */
[----:B------:R-:W-:Y:S01]  /*0550*/  LOP3.LUT R2, R122, 0x3f, RZ, 0xc0, !PT ;  /* 0x0000003f7a027812 */ /* 0x000fe200078ec0ff */
[----:B------:R-:W-:Y:S01]  /*0560*/  IMAD.MOV.U32 R21, RZ, RZ, c[0x0][0x1a4] ;  /* 0x00006900ff157624 */ /* 0x000fe200078e00ff */
[----:B------:R-:W-:Y:S01]  /*0570*/  SHF.R.U32.HI R7, RZ, 0x2, R122 ;  /* 0x00000002ff077819 */ /* 0x000fe2000001167a */
[----:B------:R-:W-:Y:S01]  /*0580*/  IMAD.SHL.U32 R8, R5, 0x2, RZ ;  /* 0x0000000205087824 */ /* 0x000fe200078e00ff */
[----:B------:R-:W-:Y:S01]  /*0590*/  SHF.R.U32.HI R10, RZ, 0x1, R6 ;  /* 0x00000001ff0a7819 */ /* 0x000fe20000011606 */
[----:B------:R-:W-:Y:S01]  /*05a0*/  IMAD R6, R4, c[0x0][0x1a8], RZ ;  /* 0x00006a0004067a24 */ /* 0x000fe200078e02ff */
[----:B------:R-:W-:Y:S01]  /*05b0*/  SGXT.U32 R4, R7, 0x3 ;  /* 0x000000030704781a */ /* 0x000fe20000000000 */
[----:B------:R-:W-:Y:S01]  /*05c0*/  IMAD R9, R2, c[0x0][0x1b4], RZ ;  /* 0x00006d0002097a24 */ /* 0x000fe200078e02ff */
[----:B------:R-:W-:Y:S01]  /*05d0*/  SHF.L.U32 R2, R3, 0x1, RZ ;  /* 0x0000000103027819 */ /* 0x000fe200000006ff */
[----:B------:R-:W-:Y:S01]  /*05e0*/  IMAD.SHL.U32 R7, R6, 0x2, RZ ;  /* 0x0000000206077824 */ /* 0x000fe200078e00ff */
[----:B------:R-:W-:Y:S01]  /*05f0*/  LOP3.LUT R4, R15, R10, R4, 0xfe, !PT ;  /* 0x0000000a0f047212 */ /* 0x000fe200078efe04 */
[----:B------:R-:W-:Y:S01]  /*0600*/  IMAD.SHL.U32 R11, R9, 0x2, RZ ;  /* 0x00000002090b7824 */ /* 0x000fe200078e00ff */
[----:B------:R-:W-:Y:S01]  /*0610*/  MOV R14, c[0x0][0x1b8] ;  /* 0x00006e00000e7a02 */ /* 0x000fe20000000f00 */
[----:B------:R-:W-:Y:S01]  /*0620*/  IMAD R10, R121, c[0x0][0x1b8], RZ ;  /* 0x00006e00790a7a24 */ /* 0x000fe200078e02ff */
[----:B------:R-:W-:Y:S01]  /*0630*/  IADD3 R104, P0, P1, R7, c[0x0][0x168], R2 ;  /* 0x00005a0007687a10 */ /* 0x000fe2000791e002 */
[----:B------:R-:W-:Y:S01]  /*0640*/  IMAD.HI R3, R3, 0x2, RZ ;  /* 0x0000000203037827 */ /* 0x000fe200078e02ff */
[----:B------:R-:W-:Y:S01]  /*0650*/  IADD3 R18, P2, P3, R11, c[0x0][0x170], R8 ;  /* 0x00005c000b127a10 */ /* 0x000fe20007b5e008 */
[----:B------:R-:W-:Y:S01]  /*0660*/  CS2R R36, SRZ ;  /* 0x0000000000247805 */ /* 0x000fe2000001ff00 */
[----:B------:R-:W-:Y:S01]  /*0670*/  LOP3.LUT R2, R122, 0x7, RZ, 0xc0, !PT ;  /* 0x000000077a027812 */ /* 0x000fe200078ec0ff */
[----:B------:R-:W-:Y:S01]  /*0680*/  IMAD.HI R8, R9, 0x2, RZ ;  /* 0x0000000209087827 */ /* 0x000fe200078e02ff */
[----:B------:R-:W-:Y:S01]  /*0690*/  LOP3.LUT R11, R16, 0x30, RZ, 0xc0, !PT ;  /* 0x00000030100b7812 */ /* 0x000fe200078ec0ff */
[----:B------:R-:W-:Y:S01]  /*06a0*/  CS2R R38, SRZ ;  /* 0x0000000000267805 */ /* 0x000fe2000001ff00 */
[----:B------:R-:W-:Y:S01]  /*06b0*/  LOP3.LUT R7, R125, 0x10, RZ, 0xc0, !PT ;  /* 0x000000107d077812 */ /* 0x000fe200078ec0ff */
[C---:B------:R-:W-:Y:S01]  /*06c0*/  IMAD R32, R2.reuse, 0x90, RZ ;  /* 0x0000009002207824 */ /* 0x040fe200078e02ff */
[--C-:B------:R-:W-:Y:S01]  /*06d0*/  SHF.R.U32.HI R15, RZ, 0x5, R122.reuse ;  /* 0x00000005ff0f7819 */ /* 0x100fe2000001167a */
[----:B------:R-:W-:Y:S01]  /*06e0*/  IMAD R34, R2, 0x40, R11 ;  /* 0x0000004002227824 */ /* 0x000fe200078e020b */
[----:B------:R-:W-:Y:S01]  /*06f0*/  LOP3.LUT R13, R7, 0x60, R122, 0xf8, !PT ;  /* 0x00000060070d7812 */ /* 0x000fe200078ef87a */
[----:B------:R-:W-:Y:S01]  /*0700*/  IMAD R11, R14, 0x4, R10 ;  /* 0x000000040e0b7824 */ /* 0x000fe200078e020a */
[----:B------:R-:W-:Y:S01]  /*0710*/  SGXT.U32 R2, R15, 0x3 ;  /* 0x000000030f02781a */ /* 0x000fe20000000000 */
[----:B------:R-:W-:Y:S01]  /*0720*/  IMAD.HI R7, R5, 0x2, RZ ;  /* 0x0000000205077827 */ /* 0x000fe200078e02ff */
[----:B------:R-:W-:Y:S01]  /*0730*/  LOP3.LUT R5, R32, R13, RZ, 0x3c, !PT ;  /* 0x0000000d20057212 */ /* 0x000fe200078e3cff */
[----:B------:R-:W-:Y:S01]  /*0740*/  CS2R R22, SRZ ;  /* 0x0000000000167805 */ /* 0x000fe2000001ff00 */
[----:B------:R-:W-:Y:S01]  /*0750*/  LEA R9, R14, R11, 0x2 ;  /* 0x0000000b0e097211 */ /* 0x000fe200078e10ff */
[----:B------:R-:W-:Y:S01]  /*0760*/  IMAD.HI R6, R6, 0x2, RZ ;  /* 0x0000000206067827 */ /* 0x000fe200078e02ff */
[----:B------:R-:W-:Y:S01]  /*0770*/  IADD3.X R19, R8, c[0x0][0x174], R7, P2, P3 ;  /* 0x00005d0008137a10 */ /* 0x000fe200017e6407 */
[----:B------:R-:W-:Y:S01]  /*0780*/  CS2R R28, SRZ ;  /* 0x00000000001c7805 */ /* 0x000fe2000001ff00 */
[----:B------:R-:W-:Y:S01]  /*0790*/  LOP3.LUT R12, R12, 0x400, RZ, 0xc0, !PT ;  /* 0x000004000c0c7812 */ /* 0x000fe200078ec0ff */
[----:B------:R-:W-:Y:S01]  /*07a0*/  IMAD R8, R14, 0x4, R9 ;  /* 0x000000040e087824 */ /* 0x000fe200078e0209 */
[----:B------:R-:W-:Y:S01]  /*07b0*/  IADD3.X R20, R6, c[0x0][0x16c], R3, P0, P1 ;  /* 0x00005b0006147a10 */ /* 0x000fe200007e2403 */
[----:B------:R-:W-:Y:S01]  /*07c0*/  IMAD R6, R2, c[0x0][0x1a4], RZ ;  /* 0x0000690002067a24 */ /* 0x000fe200078e02ff */
[----:B------:R-:W-:Y:S01]  /*07d0*/  LEA R100, P0, R10, R18, 0x1 ;  /* 0x000000120a647211 */ /* 0x000fe200078008ff */
[----:B------:R-:W-:Y:S01]  /*07e0*/  IMAD.IADD R5, R12, 0x1, R5 ;  /* 0x000000010c057824 */ /* 0x000fe200078e0205 */
[----:B------:R-:W-:Y:S01]  /*07f0*/  LEA R13, R14, R8, 0x2 ;  /* 0x000000080e0d7211 */ /* 0x000fe200078e10ff */
[----:B------:R-:W-:Y:S01]  /*0800*/  IMAD R7, R21, 0x8, R6 ;  /* 0x0000000815077824 */ /* 0x000fe200078e0206 */
[----:B------:R-:W-:Y:S01]  /*0810*/  LEA.HI.X.SX32 R101, R10, R19, 0x1, P0 ;  /* 0x000000130a657211 */ /* 0x000fe200000f0eff */
[----:B------:R-:W-:Y:S01]  /*0820*/  CS2R R30, SRZ ;  /* 0x00000000001e7805 */ /* 0x000fe2000001ff00 */
[-C--:B------:R-:W-:Y:S01]  /*0830*/  LEA R94, P3, R8, R18.reuse, 0x1 ;  /* 0x00000012085e7211 */ /* 0x080fe200078608ff */
[C---:B------:R-:W-:Y:S01]  /*0840*/  IMAD R15, R14.reuse, 0x4, R13 ;  /* 0x000000040e0f7824 */ /* 0x040fe200078e020d */
[-C--:B------:R-:W-:Y:S01]  /*0850*/  LEA R98, P1, R11, R18.reuse, 0x1 ;  /* 0x000000120b627211 */ /* 0x080fe200078208ff */
[----:B------:R-:W-:Y:S01]  /*0860*/  CS2R R24, SRZ ;  /* 0x0000000000187805 */ /* 0x000fe2000001ff00 */
[-C--:B------:R-:W-:Y:S01]  /*0870*/  LEA R96, P2, R9, R18.reuse, 0x1 ;  /* 0x0000001209607211 */ /* 0x080fe200078408ff */
[----:B------:R-:W-:Y:S01]  /*0880*/  CS2R R26, SRZ ;  /* 0x00000000001a7805 */ /* 0x000fe2000001ff00 */
[----:B------:R-:W-:Y:S01]  /*0890*/  LEA R10, R14, R15, 0x2 ;  /* 0x0000000f0e0a7211 */ /* 0x000fe200078e10ff */
[----:B------:R-:W-:Y:S01]  /*08a0*/  UMOV UR4, URZ ;  /* 0x0000003f00047c82 */ /* 0x000fe20008000000 */
[-C--:B------:R-:W-:Y:S01]  /*08b0*/  LEA.HI.X.SX32 R95, R8, R19.reuse, 0x1, P3 ;  /* 0x00000013085f7211 */ /* 0x080fe200018f0eff */
[----:B------:R-:W-:Y:S01]  /*08c0*/  UMOV UR5, URZ ;  /* 0x0000003f00057c82 */ /* 0x000fe20008000000 */
[-C--:B------:R-:W-:Y:S01]  /*08d0*/  LEA.HI.X.SX32 R99, R11, R19.reuse, 0x1, P1 ;  /* 0x000000130b637211 */ /* 0x080fe200008f0eff */
[----:B------:R-:W-:Y:S01]  /*08e0*/  IMAD R8, R14, 0x4, R10 ;  /* 0x000000040e087824 */ /* 0x000fe200078e020a */
[----:B------:R-:W-:Y:S01]  /*08f0*/  LEA.HI.X.SX32 R97, R9, R19, 0x1, P2 ;  /* 0x0000001309617211 */ /* 0x000fe200010f0eff */
[----:B------:R-:W-:Y:S01]  /*0900*/  IMAD.MOV.U32 R11, RZ, RZ, -0x800000 ;  /* 0xff800000ff0b7424 */ /* 0x000fe200078e00ff */
[----:B------:R-:W-:-:S02]  /*0910*/  LEA R12, P0, R13, R18, 0x1 ;  /* 0x000000120d0c7211 */ /* 0x000fc400078008ff */
[-C--:B------:R-:W-:Y:S02]  /*0920*/  LEA R14, P1, R15, R18.reuse, 0x1 ;  /* 0x000000120f0e7211 */ /* 0x080fe400078208ff */
[-C--:B------:R-:W-:Y:S02]  /*0930*/  LEA R16, P2, R10, R18.reuse, 0x1 ;  /* 0x000000120a107211 */ /* 0x080fe400078408ff */
[----:B------:R-:W-:Y:S02]  /*0940*/  LEA.HI R2, R122, 0x18, RZ, 0x1b ;  /* 0x000000187a027811 */ /* 0x000fe400078fd8ff */
[----:B------:R-:W-:Y:S02]  /*0950*/  LEA R18, P3, R8, R18, 0x1 ;  /* 0x0000001208127211 */ /* 0x000fe400078608ff */
[-C--:B------:R-:W-:Y:S02]  /*0960*/  LEA.HI.X.SX32 R13, R13, R19.reuse, 0x1, P0 ;  /* 0x000000130d0d7211 */ /* 0x080fe400000f0eff */
[----:B------:R-:W-:-:S02]  /*0970*/  LEA.HI.X.SX32 R15, R15, R19, 0x1, P1 ;  /* 0x000000130f0f7211 */ /* 0x000fc400008f0eff */
[-C--:B------:R-:W-:Y:S01]  /*0980*/  LEA.HI.X.SX32 R17, R10, R19.reuse, 0x1, P2 ;  /* 0x000000130a117211 */ /* 0x080fe200010f0eff */
[----:B------:R-:W-:Y:S01]  /*0990*/  IMAD.MOV.U32 R10, RZ, RZ, -0x800000 ;  /* 0xff800000ff0a7424 */ /* 0x000fe200078e00ff */
[----:B------:R-:W-:Y:S01]  /*09a0*/  LEA.HI.X.SX32 R19, R8, R19, 0x1, P3 ;  /* 0x0000001308137211 */ /* 0x000fe200018f0eff */
[----:B------:R-:W-:Y:S01]  /*09b0*/  IMAD R8, R2, c[0x0][0x1a4], RZ ;  /* 0x0000690002087a24 */ /* 0x000fe200078e02ff */
[----:B------:R-:W-:Y:S01]  /*09c0*/  LEA.HI R3, R122, 0x38, RZ, 0x1b ;  /* 0x000000387a037811 */ /* 0x000fe200078fd8ff */
[----:B------:R-:W-:Y:S01]  /*09d0*/  IMAD R2, R21, 0x8, R7 ;  /* 0x0000000815027824 */ /* 0x000fe200078e0207 */
[-C--:B------:R-:W-:Y:S02]  /*09e0*/  LEA R116, P0, R6, R104.reuse, 0x1 ;  /* 0x0000006806747211 */ /* 0x080fe400078008ff */
[----:B------:R-:W-:Y:S01]  /*09f0*/  LEA R114, P1, R7, R104, 0x1 ;  /* 0x0000006807727211 */ /* 0x000fe200078208ff */
[----:B------:R-:W-:Y:S01]  /*0a00*/  IMAD R9, R3, c[0x0][0x1a4], RZ ;  /* 0x0000690003097a24 */ /* 0x000fe200078e02ff */
[----:B------:R-:W-:-:S02]  /*0a10*/  LEA R3, R21, R2, 0x4 ;  /* 0x0000000215037211 */ /* 0x000fc400078e20ff */
[----:B------:R-:W-:Y:S02]  /*0a20*/  LEA.HI.X.SX32 R117, R6, R20, 0x1, P0 ;  /* 0x0000001406757211 */ /* 0x000fe400000f0eff */
[C---:B------:R-:W-:Y:S01]  /*0a30*/  LEA R110, P2, R8.reuse, R104, 0x1 ;  /* 0x00000068086e7211 */ /* 0x040fe200078408ff */
[----:B------:R-:W-:Y:S01]  /*0a40*/  IMAD R6, R21, 0x8, R3 ;  /* 0x0000000815067824 */ /* 0x000fe200078e0203 */
[----:B------:R-:W-:Y:S02]  /*0a50*/  LEA.HI.X.SX32 R115, R7, R20, 0x1, P1 ;  /* 0x0000001407737211 */ /* 0x000fe400008f0eff */
[----:B------:R-:W-:Y:S01]  /*0a60*/  LEA R102, P3, R9, R104, 0x1 ;  /* 0x0000006809667211 */ /* 0x000fe200078608ff */
[----:B------:R-:W-:Y:S01]  /*0a70*/  IMAD R7, R21, 0x8, R6 ;  /* 0x0000000815077824 */ /* 0x000fe200078e0206 */
[-C--:B------:R-:W-:Y:S02]  /*0a80*/  LEA.HI.X.SX32 R111, R8, R20.reuse, 0x1, P2 ;  /* 0x00000014086f7211 */ /* 0x080fe400010f0eff */
[----:B------:R-:W-:-:S02]  /*0a90*/  LEA.HI.X.SX32 R103, R9, R20, 0x1, P3 ;  /* 0x0000001409677211 */ /* 0x000fc400018f0eff */
[-C--:B------:R-:W-:Y:S02]  /*0aa0*/  LEA R112, P0, R2, R104.reuse, 0x1 ;  /* 0x0000006802707211 */ /* 0x080fe400078008ff */
[-C--:B------:R-:W-:Y:S02]  /*0ab0*/  LEA R108, P1, R3, R104.reuse, 0x1 ;  /* 0x00000068036c7211 */ /* 0x080fe400078208ff */
[-C--:B------:R-:W-:Y:S02]  /*0ac0*/  LEA R106, P2, R6, R104.reuse, 0x1 ;  /* 0x00000068066a7211 */ /* 0x080fe400078408ff */
[C---:B------:R-:W-:Y:S02]  /*0ad0*/  LEA R104, P3, R7.reuse, R104, 0x1 ;  /* 0x0000006807687211 */ /* 0x040fe400078608ff */
[-C--:B------:R-:W-:Y:S02]  /*0ae0*/  LEA.HI.X.SX32 R113, R2, R20.reuse, 0x1, P0 ;  /* 0x0000001402717211 */ /* 0x080fe400000f0eff */
[----:B------:R-:W-:-:S02]  /*0af0*/  LEA.HI.X.SX32 R105, R7, R20, 0x1, P3 ;  /* 0x0000001407697211 */ /* 0x000fc400018f0eff */
[--C-:B------:R-:W-:Y:S02]  /*0b00*/  LOP3.LUT R7, R32, 0x30, R125.reuse, 0x78, !PT ;  /* 0x0000003020077812 */ /* 0x100fe400078e787d */
[-C--:B------:R-:W-:Y:S01]  /*0b10*/  LEA.HI.X.SX32 R109, R3, R20.reuse, 0x1, P1 ;  /* 0x00000014036d7211 */ /* 0x080fe200008f0eff */
[----:B------:R-:W-:Y:S01]  /*0b20*/  IMAD.MOV.U32 R3, RZ, RZ, 0x3f800000 ;  /* 0x3f800000ff037424 */ /* 0x000fe200078e00ff */
[----:B------:R-:W-:Y:S01]  /*0b30*/  LEA.HI.X.SX32 R107, R6, R20, 0x1, P2 ;  /* 0x00000014066b7211 */ /* 0x000fe200010f0eff */
[----:B------:R-:W-:Y:S01]  /*0b40*/  IMAD.MOV.U32 R6, RZ, RZ, RZ ;  /* 0x000000ffff067224 */ /* 0x000fe200078e00ff */
[----:B------:R-:W-:Y:S01]  /*0b50*/  MOV R9, 0x3f800000 ;  /* 0x3f80000000097802 */ /* 0x000fe20000000f00 */
[----:B------:R-:W-:Y:S01]  /*0b60*/  CS2R R20, SRZ ;  /* 0x0000000000147805 */ /* 0x000fe2000001ff00 */
[----:B------:R-:W-:Y:S02]  /*0b70*/  MOV R2, RZ ;  /* 0x000000ff00027202 */ /* 0x000fe40000000f00 */
[----:B------:R-:W-:-:S02]  /*0b80*/  LOP3.LUT R8, R34, 0x30, R125, 0x78, !PT ;  /* 0x0000003022087812 */ /* 0x000fc400078e787d */
[----:B------:R-:W-:Y:S02]  /*0b90*/  LOP3.LUT R118, R4, 0x8, RZ, 0xfc, !PT ;  /* 0x0000000804767812 */ /* 0x000fe400078efcff */
[----:B------:R-:W-:Y:S02]  /*0ba0*/  LOP3.LUT R120, R7, 0x40, RZ, 0x3c, !PT ;  /* 0x0000004007787812 */ /* 0x000fe400078e3cff */
.L_x_1:
[----:B------:R-:W-:-:S04]  /*0bb0*/  IMAD.WIDE R32, R6, 0x2, R116 ;  /* 0x0000000206207825 */ /* 0x000fc800078e0274 */
[C---:B------:R-:W-:Y:S02]  /*0bc0*/  IMAD.WIDE R40, R6.reuse, 0x2, R112 ;  /* 0x0000000206287825 */ /* 0x040fe400078e0270 */
[----:B------:R-:W2:Y:S02]  /*0bd0*/  LDG.E.U16 R33, [R32.64] ;  /* 0x0000000620217981 */ /* 0x000ea4000c1e1500 */
[C---:B------:R-:W-:Y:S02]  /*0be0*/  IMAD.WIDE R42, R6.reuse, 0x2, R110 ;  /* 0x00000002062a7825 */ /* 0x040fe400078e026e */
[----:B------:R-:W3:Y:S02]  /*0bf0*/  LDG.E.U16 R41, [R40.64] ;  /* 0x0000000628297981 */ /* 0x000ee4000c1e1500 */
[C---:B------:R-:W-:Y:S02]  /*0c00*/  IMAD.WIDE R44, R6.reuse, 0x2, R108 ;  /* 0x00000002062c7825 */ /* 0x040fe400078e026c */
[----:B------:R-:W4:Y:S02]  /*0c10*/  LDG.E.U16 R43, [R42.64] ;  /* 0x000000062a2b7981 */ /* 0x000f24000c1e1500 */
[----:B------:R-:W-:-:S02]  /*0c20*/  IMAD.WIDE R46, R6, 0x2, R106 ;  /* 0x00000002062e7825 */ /* 0x000fc400078e026a */
[----:B------:R-:W5:Y:S02]  /*0c30*/  LDG.E.U16 R45, [R44.64] ;  /* 0x000000062c2d7981 */ /* 0x000f64000c1e1500 */
[C---:B------:R-:W-:Y:S02]  /*0c40*/  IMAD.WIDE R48, R6.reuse, 0x2, R104 ;  /* 0x0000000206307825 */ /* 0x040fe400078e0268 */
[----:B------:R-:W5:Y:S02]  /*0c50*/  LDG.E.U16 R47, [R46.64] ;  /* 0x000000062e2f7981 */ /* 0x000f64000c1e1500 */
[C---:B------:R-:W-:Y:S02]  /*0c60*/  IMAD.WIDE R34, R6.reuse, 0x2, R114 ;  /* 0x0000000206227825 */ /* 0x040fe400078e0272 */
[----:B------:R-:W5:Y:S02]  /*0c70*/  LDG.E.U16 R49, [R48.64] ;  /* 0x0000000630317981 */ /* 0x000f64000c1e1500 */
[----:B------:R-:W-:-:S02]  /*0c80*/  IMAD.WIDE R50, R6, 0x2, R102 ;  /* 0x0000000206327825 */ /* 0x000fc400078e0266 */
[----:B------:R-:W5:Y:S04]  /*0c90*/  LDG.E.U16 R53, [R34.64] ;  /* 0x0000000622357981 */ /* 0x000f68000c1e1500 */
[----:B------:R-:W5:Y:S04]  /*0ca0*/  LDG.E.U16 R57, [R50.64] ;  /* 0x0000000632397981 */ /* 0x000f68000c1e1500 */
[----:B------:R-:W-:Y:S01]  /*0cb0*/  BAR.SYNC.DEFER_BLOCKING 0x0 ;  /* 0x0000000000007b1d */ /* 0x000fe20000010000 */
[----:B------:R-:W-:-:S05]  /*0cc0*/  IMAD.WIDE R76, R2, 0x2, R100 ;  /* 0x00000002024c7825 */ /* 0x000fca00078e0264 */
[----:B--2---:R-:W-:Y:S04]  /*0cd0*/  STS.U16 [R0+0x1000], R33 ;  /* 0x0010002100007388 */ /* 0x004fe80000000400 */
[----:B---3--:R-:W-:Y:S04]  /*0ce0*/  STS.U16 [R0+0x1400], R41 ;  /* 0x0014002900007388 */ /* 0x008fe80000000400 */
[----:B----4-:R-:W-:Y:S04]  /*0cf0*/  STS.U16 [R0+0x1600], R43 ;  /* 0x0016002b00007388 */ /* 0x010fe80000000400 */
[----:B-----5:R-:W-:Y:S04]  /*0d00*/  STS.U16 [R0+0x1800], R45 ;  /* 0x0018002d00007388 */ /* 0x020fe80000000400 */
[----:B------:R-:W-:Y:S04]  /*0d10*/  STS.U16 [R0+0x1a00], R47 ;  /* 0x001a002f00007388 */ /* 0x000fe80000000400 */
[----:B------:R0:W-:Y:S04]  /*0d20*/  STS.U16 [R0+0x1c00], R49 ;  /* 0x001c003100007388 */ /* 0x0001e80000000400 */
[----:B------:R-:W-:Y:S04]  /*0d30*/  STS.U16 [R0+0x1200], R53 ;  /* 0x0012003500007388 */ /* 0x000fe80000000400 */
[----:B------:R-:W-:Y:S04]  /*0d40*/  STS.U16 [R0+0x1e00], R57 ;  /* 0x001e003900007388 */ /* 0x000fe80000000400 */
[----:B------:R-:W-:Y:S06]  /*0d50*/  BAR.SYNC.DEFER_BLOCKING 0x0 ;  /* 0x0000000000007b1d */ /* 0x000fec0000010000 */
[----:B------:R-:W2:Y:S04]  /*0d60*/  LDG.E.U16 R76, [R76.64] ;  /* 0x000000064c4c7981 */ /* 0x000ea8000c1e1500 */
[----:B------:R-:W-:Y:S04]  /*0d70*/  LDSM.16.MT88.4 R32, [R5] ;  /* 0x000000000520783b */ /* 0x000fe80000004200 */
[----:B------:R-:W1:Y:S01]  /*0d80*/  LDSM.16.M88.4 R52, [R8+0x1000] ;  /* 0x001000000834783b */ /* 0x000e620000000200 */
[----:B------:R-:W-:-:S03]  /*0d90*/  IMAD.WIDE R86, R2, 0x2, R98 ;  /* 0x0000000202567825 */ /* 0x000fc600078e0262 */
[----:B------:R-:W3:Y:S01]  /*0da0*/  LDSM.16.MT88.4 R40, [R5+0x800] ;  /* 0x000800000528783b */ /* 0x000ee20000004200 */
[----:B------:R-:W-:-:S03]  /*0db0*/  IMAD.WIDE R62, R2, 0x2, R96 ;  /* 0x00000002023e7825 */ /* 0x000fc600078e0260 */
[----:B------:R4:W5:Y:S01]  /*0dc0*/  LDG.E.U16 R86, [R86.64] ;  /* 0x0000000656567981 */ /* 0x000962000c1e1500 */
[----:B------:R-:W-:-:S03]  /*0dd0*/  IMAD.WIDE R60, R2, 0x2, R94 ;  /* 0x00000002023c7825 */ /* 0x000fc600078e025e */
[----:B------:R1:W3:Y:S01]  /*0de0*/  LDG.E.U16 R85, [R62.64] ;  /* 0x000000063e557981 */ /* 0x0002e2000c1e1500 */
[----:B------:R-:W-:-:S03]  /*0df0*/  IMAD.WIDE R50, R2, 0x2, R12 ;  /* 0x0000000202327825 */ /* 0x000fc600078e020c */
[----:B------:R1:W3:Y:S01]  /*0e00*/  LDG.E.U16 R84, [R60.64] ;  /* 0x000000063c547981 */ /* 0x0002e2000c1e1500 */
[----:B0-----:R-:W-:-:S03]  /*0e10*/  IMAD.WIDE R48, R2, 0x2, R14 ;  /* 0x0000000202307825 */ /* 0x001fc600078e020e */
[----:B------:R0:W3:Y:S01]  /*0e20*/  LDG.E.U16 R83, [R50.64] ;  /* 0x0000000632537981 */ /* 0x0000e2000c1e1500 */
[----:B------:R-:W-:-:S03]  /*0e30*/  IMAD.WIDE R46, R2, 0x2, R16 ;  /* 0x00000002022e7825 */ /* 0x000fc600078e0210 */
[----:B------:R0:W3:Y:S01]  /*0e40*/  LDG.E.U16 R82, [R48.64] ;  /* 0x0000000630527981 */ /* 0x0000e2000c1e1500 */
[----:B------:R-:W-:-:S03]  /*0e50*/  IMAD.WIDE R44, R2, 0x2, R18 ;  /* 0x00000002022c7825 */ /* 0x000fc600078e0212 */
[----:B------:R0:W5:Y:S04]  /*0e60*/  LDG.E.U16 R81, [R46.64] ;  /* 0x000000062e517981 */ /* 0x000168000c1e1500 */
[----:B------:R0:W5:Y:S04]  /*0e70*/  LDG.E.U16 R80, [R44.64] ;  /* 0x000000062c507981 */ /* 0x000168000c1e1500 */
[----:B------:R-:W2:Y:S04]  /*0e80*/  LDSM.16.M88.4 R56, [R8+0x1200] ;  /* 0x001200000838783b */ /* 0x000ea80000000200 */
[----:B-1----:R-:W1:Y:S04]  /*0e90*/  LDSM.16.M88.4 R60, [R8+0x1400] ;  /* 0x00140000083c783b */ /* 0x002e680000000200 */
[----:B------:R-:W1:Y:S04]  /*0ea0*/  LDSM.16.M88.4 R64, [R8+0x1600] ;  /* 0x001600000840783b */ /* 0x000e680000000200 */
[----:B------:R-:W1:Y:S04]  /*0eb0*/  LDSM.16.M88.4 R68, [R8+0x1800] ;  /* 0x001800000844783b */ /* 0x000e680000000200 */
[----:B------:R-:W1:Y:S04]  /*0ec0*/  LDSM.16.M88.4 R72, [R8+0x1a00] ;  /* 0x001a00000848783b */ /* 0x000e680000000200 */
[----:B0-----:R-:W0:Y:S04]  /*0ed0*/  LDSM.16.M88.4 R44, [R8+0x1c00] ;  /* 0x001c0000082c783b */ /* 0x001e280000000200 */
[----:B------:R-:W0:Y:S04]  /*0ee0*/  LDSM.16.M88.4 R48, [R8+0x1e00] ;  /* 0x001e00000830783b */ /* 0x000e280000000200 */
[----:B------:R-:W-:Y:S01]  /*0ef0*/  BAR.SYNC.DEFER_BLOCKING 0x0 ;  /* 0x0000000000007b1d */ /* 0x000fe20000010000 */
[----:B----4-:R-:W-:-:S05]  /*0f00*/  LEA R87, P0, R124, UR4, 0x1 ;  /* 0x000000047c577c11 */ /* 0x010fca000f8008ff */
[----:B--2---:R2:W-:Y:S02]  /*0f10*/  STS.U16 [R0+0x1000], R76 ;  /* 0x0010004c00007388 */ /* 0x0045e40000000400 */
[----:B--2---:R-:W-:Y:S11]  /*0f20*/  HMMA.16816.F32 R76, R32, R52, RZ ;  /* 0x00000034204c723c */ /* 0x004ff600000018ff */
[----:B------:R-:W-:Y:S11]  /*0f30*/  @!UPT UIADD3 URZ, URZ, URZ, URZ ;  /* 0x0000003f3f3ff290 */ /* 0x000ff6000fffe03f */
[----:B------:R-:W-:Y:S02]  /*0f40*/  @!UPT UIADD3 URZ, URZ, URZ, URZ ;  /* 0x0000003f3f3ff290 */ /* 0x000fe4000fffe03f */
[----:B---3--:R-:W-:Y:S08]  /*0f50*/  HMMA.16816.F32 R52, R40, R54, R76 ;  /* 0x000000362834723c */ /* 0x008ff0000000184c */
[----:B------:R-:W-:Y:S11]  /*0f60*/  HMMA.16816.F32 R76, R32, R56, RZ ;  /* 0x00000038204c723c */ /* 0x000ff600000018ff */
[----:B------:R-:W-:Y:S11]  /*0f70*/  @!UPT UIADD3 URZ, URZ, URZ, URZ ;  /* 0x0000003f3f3ff290 */ /* 0x000ff6000fffe03f */
[----:B------:R-:W-:Y:S02]  /*0f80*/  @!UPT UIADD3 URZ, URZ, URZ, URZ ;  /* 0x0000003f3f3ff290 */ /* 0x000fe4000fffe03f */
[----:B------:R-:W-:Y:S08]  /*0f90*/  HMMA.16816.F32 R56, R40, R58, R76 ;  /* 0x0000003a2838723c */ /* 0x000ff0000000184c */
[----:B-1----:R-:W-:Y:S11]  /*0fa0*/  HMMA.16816.F32 R76, R32, R60, RZ ;  /* 0x0000003c204c723c */ /* 0x002ff600000018ff */
[----:B------:R-:W-:Y:S11]  /*0fb0*/  @!UPT UIADD3 URZ, URZ, URZ, URZ ;  /* 0x0000003f3f3ff290 */ /* 0x000ff6000fffe03f */
[----:B------:R-:W-:Y:S02]  /*0fc0*/  @!UPT UIADD3 URZ, URZ, URZ, URZ ;  /* 0x0000003f3f3ff290 */ /* 0x000fe4000fffe03f */
[----:B------:R-:W-:Y:S08]  /*0fd0*/  HMMA.16816.F32 R60, R40, R62, R76 ;  /* 0x0000003e283c723c */ /* 0x000ff0000000184c */
[----:B------:R-:W-:Y:S11]  /*0fe0*/  HMMA.16816.F32 R76, R32, R64, RZ ;  /* 0x00000040204c723c */ /* 0x000ff600000018ff */
        /* <DEDUP_REMOVED lines=11> */
[C---:B0-----:R-:W-:Y:S08]  /*10a0*/  HMMA.16816.F32 R76, R32.reuse, R44, RZ ;  /* 0x0000002c204c723c */ /* 0x041ff000000018ff */
[----:B------:R-:W-:Y:S11]  /*10b0*/  HMMA.16816.F32 R32, R32, R48, RZ ;  /* 0x000000302020723c */ /* 0x000ff600000018ff */
[----:B------:R-:W-:Y:S05]  /*10c0*/  @!UPT UIADD3 URZ, URZ, URZ, URZ ;  /* 0x0000003f3f3ff290 */ /* 0x000fea000fffe03f */
[C---:B------:R-:W-:Y:S08]  /*10d0*/  HMMA.16816.F32 R76, R40.reuse, R46, R76 ;  /* 0x0000002e284c723c */ /* 0x040ff0000000184c */
[----:B------:R-:W-:Y:S07]  /*10e0*/  HMMA.16816.F32 R32, R40, R50, R32 ;  /* 0x000000322820723c */ /* 0x000fee0000001820 */
[----:B------:R-:W-:-:S02]  /*10f0*/  IADD3 R41, P1, R87, 0x9, RZ ;  /* 0x0000000957297810 */ /* 0x000fc40007f3e0ff */
[----:B------:R-:W-:Y:S02]  /*1100*/  IADD3.X R51, RZ, UR5, RZ, P0, !PT ;  /* 0x00000005ff337c10 */ /* 0x000fe400087fe4ff */
[C---:B------:R-:W-:Y:S02]  /*1110*/  ISETP.GT.U32.AND P4, PT, R41.reuse, R4, PT ;  /* 0x000000042900720c */ /* 0x040fe40003f84070 */
[----:B------:R-:W-:Y:S01]  /*1120*/  ISETP.GT.U32.AND P5, PT, R41, R118, PT ;  /* 0x000000762900720c */ /* 0x000fe20003fa4070 */
[----:B------:R-:W-:Y:S01]  /*1130*/  IMAD.X R40, RZ, RZ, R51, P1 ;  /* 0x000000ffff287224 */ /* 0x000fe200008e0633 */
[----:B------:R-:W-:Y:S01]  /*1140*/  IADD3 R41, P2, R87, 0x10, RZ ;  /* 0x0000001057297810 */ /* 0x000fe20007f5e0ff */
[----:B------:R-:W-:Y:S02]  /*1150*/  FMUL R48, R57, c[0x0][0x188] ;  /* 0x0000620039307a20 */ /* 0x000fe40000400000 */
[----:B------:R-:W-:Y:S01]  /*1160*/  FMUL R49, R59, c[0x0][0x188] ;  /* 0x000062003b317a20 */ /* 0x000fe20000400000 */
[----:B------:R-:W-:-:S02]  /*1170*/  ISETP.GT.U32.AND P0, PT, R41, R4, PT ;  /* 0x000000042900720c */ /* 0x000fc40003f04070 */
[----:B------:R-:W-:Y:S02]  /*1180*/  ISETP.GT.U32.AND P6, PT, R41, R118, PT ;  /* 0x000000762900720c */ /* 0x000fe40003fc4070 */
[C---:B------:R-:W-:Y:S02]  /*1190*/  ISETP.GT.U32.AND.EX P4, PT, R40.reuse, RZ, PT, P4 ;  /* 0x000000ff2800720c */ /* 0x040fe40003f84140 */
[----:B------:R-:W-:Y:S02]  /*11a0*/  ISETP.GT.U32.AND.EX P5, PT, R40, RZ, PT, P5 ;  /* 0x000000ff2800720c */ /* 0x000fe40003fa4150 */
[----:B------:R-:W-:Y:S02]  /*11b0*/  IADD3 R41, P3, R87, 0x11, RZ ;  /* 0x0000001157297810 */ /* 0x000fe40007f7e0ff */
[----:B------:R-:W-:Y:S02]  /*11c0*/  FSEL R48, R48, -INF , !P4 ;  /* 0xff80000030307808 */ /* 0x000fe40006000000 */
[----:B------:R-:W-:-:S02]  /*11d0*/  ISETP.GT.U32.AND P1, PT, R41, R4, PT ;  /* 0x000000042900720c */ /* 0x000fc40003f24070 */
[----:B------:R-:W-:Y:S02]  /*11e0*/  ISETP.GT.U32.AND P4, PT, R41, R118, PT ;  /* 0x000000762900720c */ /* 0x000fe40003f84070 */
[----:B------:R-:W-:Y:S01]  /*11f0*/  FSEL R49, R49, -INF , !P5 ;  /* 0xff80000031317808 */ /* 0x000fe20006800000 */
[----:B------:R-:W-:Y:S01]  /*1200*/  IMAD.X R40, RZ, RZ, R51, P2 ;  /* 0x000000ffff287224 */ /* 0x000fe200010e0633 */
[----:B------:R-:W-:Y:S02]  /*1210*/  IADD3 R41, P5, R87, 0x18, RZ ;  /* 0x0000001857297810 */ /* 0x000fe40007fbe0ff */
[----:B------:R-:W-:Y:S02]  /*1220*/  IADD3.X R44, RZ, R51, RZ, P3, !PT ;  /* 0x00000033ff2c7210 */ /* 0x000fe40001ffe4ff */
[C---:B------:R-:W-:Y:S02]  /*1230*/  ISETP.GT.U32.AND P2, PT, R41.reuse, R4, PT ;  /* 0x000000042900720c */ /* 0x040fe40003f44070 */
[----:B------:R-:W-:Y:S01]  /*1240*/  ISETP.GT.U32.AND P3, PT, R41, R118, PT ;  /* 0x000000762900720c */ /* 0x000fe20003f64070 */
[----:B------:R-:W-:Y:S01]  /*1250*/  FMUL R41, R60, c[0x0][0x188] ;  /* 0x000062003c297a20 */ /* 0x000fe20000400000 */
[----:B------:R-:W-:Y:S01]  /*1260*/  ISETP.GT.U32.AND.EX P0, PT, R40, RZ, PT, P0 ;  /* 0x000000ff2800720c */ /* 0x000fe20003f04100 */
[----:B------:R-:W-:Y:S01]  /*1270*/  FMUL R42, R62, c[0x0][0x188] ;  /* 0x000062003e2a7a20 */ /* 0x000fe20000400000 */
[----:B------:R-:W-:Y:S01]  /*1280*/  ISETP.GT.U32.AND.EX P6, PT, R40, RZ, PT, P6 ;  /* 0x000000ff2800720c */ /* 0x000fe20003fc4160 */
[----:B------:R-:W-:Y:S01]  /*1290*/  FMUL R40, R61, c[0x0][0x188] ;  /* 0x000062003d287a20 */ /* 0x000fe20000400000 */
[----:B------:R-:W-:-:S02]  /*12a0*/  ISETP.GT.U32.AND.EX P1, PT, R44, RZ, PT, P1 ;  /* 0x000000ff2c00720c */ /* 0x000fc40003f24110 */
[----:B------:R-:W-:Y:S02]  /*12b0*/  FSEL R41, R41, -INF , !P0 ;  /* 0xff80000029297808 */ /* 0x000fe40004000000 */
[----:B------:R-:W-:Y:S02]  /*12c0*/  IADD3 R43, P0, R87, 0x19, RZ ;  /* 0x00000019572b7810 */ /* 0x000fe40007f1e0ff */
[----:B------:R-:W-:Y:S02]  /*12d0*/  FSEL R42, R42, -INF , !P6 ;  /* 0xff8000002a2a7808 */ /* 0x000fe40007000000 */
[----:B------:R-:W-:Y:S02]  /*12e0*/  FSEL R40, R40, -INF , !P1 ;  /* 0xff80000028287808 */ /* 0x000fe40004800000 */
[C---:B------:R-:W-:Y:S02]  /*12f0*/  ISETP.GT.U32.AND P6, PT, R43.reuse, R4, PT ;  /* 0x000000042b00720c */ /* 0x040fe40003fc4070 */
[----:B------:R-:W-:Y:S01]  /*1300*/  ISETP.GT.U32.AND P1, PT, R43, R118, PT ;  /* 0x000000762b00720c */ /* 0x000fe20003f24070 */
[----:B------:R-:W-:Y:S01]  /*1310*/  FMUL R43, R63, c[0x0][0x188] ;  /* 0x000062003f2b7a20 */ /* 0x000fe20000400000 */
[----:B------:R-:W-:Y:S01]  /*1320*/  ISETP.GT.U32.AND.EX P4, PT, R44, RZ, PT, P4 ;  /* 0x000000ff2c00720c */ /* 0x000fe20003f84140 */
[----:B------:R-:W-:Y:S01]  /*1330*/  IMAD.X R47, RZ, RZ, R51, P5 ;  /* 0x000000ffff2f7224 */ /* 0x000fe200028e0633 */
[----:B------:R-:W-:Y:S01]  /*1340*/  LOP3.LUT R45, R87, 0x21, RZ, 0xfc, !PT ;  /* 0x00000021572d7812 */ /* 0x000fe200078efcff */
[----:B------:R-:W-:Y:S01]  /*1350*/  FMUL R44, R64, c[0x0][0x188] ;  /* 0x00006200402c7a20 */ /* 0x000fe20000400000 */
[----:B------:R-:W-:-:S02]  /*1360*/  FSEL R43, R43, -INF , !P4 ;  /* 0xff8000002b2b7808 */ /* 0x000fc40006000000 */
[C---:B------:R-:W-:Y:S02]  /*1370*/  ISETP.GT.U32.AND P4, PT, R45.reuse, R118, PT ;  /* 0x000000762d00720c */ /* 0x040fe40003f84070 */
[----:B------:R-:W-:Y:S02]  /*1380*/  ISETP.GT.U32.AND P5, PT, R45, R4, PT ;  /* 0x000000042d00720c */ /* 0x000fe40003fa4070 */
[----:B------:R-:W-:Y:S02]  /*1390*/  ISETP.GT.U32.AND.EX P2, PT, R47, RZ, PT, P2 ;  /* 0x000000ff2f00720c */ /* 0x000fe40003f44120 */
[----:B------:R-:W-:Y:S01]  /*13a0*/  LOP3.LUT R45, R87, 0x28, RZ, 0xfc, !PT ;  /* 0x00000028572d7812 */ /* 0x000fe200078efcff */
[----:B------:R-:W-:Y:S01]  /*13b0*/  IMAD.X R46, RZ, RZ, R51, P0 ;  /* 0x000000ffff2e7224 */ /* 0x000fe200000e0633 */
[----:B------:R-:W-:Y:S02]  /*13c0*/  FSEL R44, R44, -INF , !P2 ;  /* 0xff8000002c2c7808 */ /* 0x000fe40005000000 */
[----:B------:R-:W-:-:S02]  /*13d0*/  ISETP.GT.U32.AND P2, PT, R45, R118, PT ;  /* 0x000000762d00720c */ /* 0x000fc40003f44070 */
[----:B------:R-:W-:Y:S01]  /*13e0*/  ISETP.GT.U32.AND P0, PT, R45, R4, PT ;  /* 0x000000042d00720c */ /* 0x000fe20003f04070 */
[----:B------:R-:W-:Y:S01]  /*13f0*/  FMUL R45, R66, c[0x0][0x188] ;  /* 0x00006200422d7a20 */ /* 0x000fe20000400000 */
[----:B------:R-:W-:Y:S02]  /*1400*/  ISETP.GT.U32.AND.EX P3, PT, R47, RZ, PT, P3 ;  /* 0x000000ff2f00720c */ /* 0x000fe40003f64130 */
[C---:B------:R-:W-:Y:S02]  /*1410*/  ISETP.GT.U32.AND.EX P6, PT, R46.reuse, RZ, PT, P6 ;  /* 0x000000ff2e00720c */ /* 0x040fe40003fc4160 */
[----:B------:R-:W-:Y:S01]  /*1420*/  ISETP.GT.U32.AND.EX P1, PT, R46, RZ, PT, P1 ;  /* 0x000000ff2e00720c */ /* 0x000fe20003f24110 */
[----:B------:R-:W-:Y:S01]  /*1430*/  FMUL R46, R65, c[0x0][0x188] ;  /* 0x00006200412e7a20 */ /* 0x000fe20000400000 */
[----:B------:R-:W-:Y:S02]  /*1440*/  FSEL R45, R45, -INF , !P3 ;  /* 0xff8000002d2d7808 */ /* 0x000fe40005800000 */
[----:B------:R-:W-:Y:S01]  /*1450*/  IADD3 R57, P3, R87, 0x8, RZ ;  /* 0x0000000857397810 */ /* 0x000fe20007f7e0ff */
[----:B------:R-:W-:Y:S01]  /*1460*/  FMUL R47, R67, c[0x0][0x188] ;  /* 0x00006200432f7a20 */ /* 0x000fe20000400000 */
[----:B------:R-:W-:-:S02]  /*1470*/  FSEL R46, R46, -INF , !P6 ;  /* 0xff8000002e2e7808 */ /* 0x000fc40007000000 */
[----:B------:R-:W-:Y:S02]  /*1480*/  ISETP.GT.U32.AND P6, PT, R57, R4, PT ;  /* 0x000000043900720c */ /* 0x000fe40003fc4070 */
[----:B------:R-:W-:Y:S02]  /*1490*/  IADD3.X R50, RZ, R51, RZ, P3, !PT ;  /* 0x00000033ff327210 */ /* 0x000fe40001ffe4ff */
[----:B------:R-:W-:Y:S01]  /*14a0*/  LOP3.LUT R57, R87, 0x29, RZ, 0xfc, !PT ;  /* 0x0000002957397812 */ /* 0x000fe200078efcff */
[----:B------:R-:W-:Y:S01]  /*14b0*/  FMUL R64, R69, c[0x0][0x188] ;  /* 0x0000620045407a20 */ /* 0x000fe20000400000 */
[----:B------:R-:W-:Y:S01]  /*14c0*/  ISETP.GT.U32.AND.EX P6, PT, R50, RZ, PT, P6 ;  /* 0x000000ff3200720c */ /* 0x000fe20003fc4160 */
[----:B------:R-:W-:Y:S01]  /*14d0*/  FMUL R50, R56, c[0x0][0x188] ;  /* 0x0000620038327a20 */ /* 0x000fe20000400000 */
[----:B------:R-:W-:Y:S02]  /*14e0*/  FSEL R47, R47, -INF , !P1 ;  /* 0xff8000002f2f7808 */ /* 0x000fe40004800000 */
[----:B------:R-:W-:-:S02]  /*14f0*/  ISETP.GT.U32.AND P3, PT, R57, R118, PT ;  /* 0x000000763900720c */ /* 0x000fc40003f64070 */
[----:B------:R-:W-:Y:S02]  /*1500*/  ISETP.GT.U32.AND P1, PT, R57, R4, PT ;  /* 0x000000043900720c */ /* 0x000fe40003f24070 */
[----:B------:R-:W-:Y:S02]  /*1510*/  ISETP.GT.U32.AND.EX P5, PT, R51, RZ, PT, P5 ;  /* 0x000000ff3300720c */ /* 0x000fe40003fa4150 */
[----:B------:R-:W-:Y:S01]  /*1520*/  LOP3.LUT R57, R87, 0x30, RZ, 0xfc, !PT ;  /* 0x0000003057397812 */ /* 0x000fe200078efcff */
[----:B------:R-:W-:Y:S01]  /*1530*/  FMUL R65, R71, c[0x0][0x188] ;  /* 0x0000620047417a20 */ /* 0x000fe20000400000 */
[----:B------:R-:W-:Y:S01]  /*1540*/  FSEL R50, R50, -INF , !P6 ;  /* 0xff80000032327808 */ /* 0x000fe20007000000 */
[----:B------:R-:W-:Y:S01]  /*1550*/  FMUL R66, R74, c[0x0][0x188] ;  /* 0x000062004a427a20 */ /* 0x000fe20000400000 */
[----:B------:R-:W-:Y:S02]  /*1560*/  FSEL R64, R64, -INF , !P5 ;  /* 0xff80000040407808 */ /* 0x000fe40006800000 */
[----:B------:R-:W-:-:S02]  /*1570*/  ISETP.GT.U32.AND P6, PT, R57, R118, PT ;  /* 0x000000763900720c */ /* 0x000fc40003fc4070 */
[----:B------:R-:W-:Y:S02]  /*1580*/  ISETP.GT.U32.AND P5, PT, R57, R4, PT ;  /* 0x000000043900720c */ /* 0x000fe40003fa4070 */
[C---:B------:R-:W-:Y:S02]  /*1590*/  ISETP.GT.U32.AND.EX P4, PT, R51.reuse, RZ, PT, P4 ;  /* 0x000000ff3300720c */ /* 0x040fe40003f84140 */
[----:B------:R-:W-:Y:S02]  /*15a0*/  ISETP.GT.U32.AND.EX P2, PT, R51, RZ, PT, P2 ;  /* 0x000000ff3300720c */ /* 0x000fe40003f44120 */
[----:B------:R-:W-:Y:S01]  /*15b0*/  LOP3.LUT R57, R87, 0x31, RZ, 0xfc, !PT ;  /* 0x0000003157397812 */ /* 0x000fe200078efcff */
[----:B------:R-:W-:Y:S01]  /*15c0*/  FMUL R67, R75, c[0x0][0x188] ;  /* 0x000062004b437a20 */ /* 0x000fe20000400000 */
[----:B------:R-:W-:Y:S02]  /*15d0*/  FSEL R65, R65, -INF , !P4 ;  /* 0xff80000041417808 */ /* 0x000fe40006000000 */
[----:B------:R-:W-:-:S02]  /*15e0*/  FSEL R66, R66, -INF , !P2 ;  /* 0xff80000042427808 */ /* 0x000fc40005000000 */
[C---:B------:R-:W-:Y:S02]  /*15f0*/  ISETP.GT.U32.AND P4, PT, R57.reuse, R118, PT ;  /* 0x000000763900720c */ /* 0x040fe40003f84070 */
[----:B------:R-:W-:Y:S02]  /*1600*/  ISETP.GT.U32.AND P2, PT, R57, R4, PT ;  /* 0x000000043900720c */ /* 0x000fe40003f44070 */
[----:B------:R-:W-:Y:S02]  /*1610*/  ISETP.GT.U32.AND.EX P3, PT, R51, RZ, PT, P3 ;  /* 0x000000ff3300720c */ /* 0x000fe40003f64130 */
[----:B------:R-:W-:Y:S02]  /*1620*/  LOP3.LUT R57, R87, 0x38, RZ, 0xfc, !PT ;  /* 0x0000003857397812 */ /* 0x000fe400078efcff */
[----:B------:R-:W-:Y:S01]  /*1630*/  FSEL R67, R67, -INF , !P3 ;  /* 0xff80000043437808 */ /* 0x000fe20005800000 */
[----:B------:R-:W-:Y:S01]  /*1640*/  FMUL R71, R79, c[0x0][0x188] ;  /* 0x000062004f477a20 */ /* 0x000fe20000400000 */
[----:B------:R-:W-:Y:S01]  /*1650*/  ISETP.GT.U32.AND P3, PT, R57, R118, PT ;  /* 0x000000763900720c */ /* 0x000fe20003f64070 */
[----:B------:R-:W-:Y:S01]  /*1660*/  FMUL R34, R34, c[0x0][0x188] ;  /* 0x0000620022227a20 */ /* 0x000fe20000400000 */
[----:B------:R-:W-:-:S02]  /*1670*/  ISETP.GT.U32.AND.EX P4, PT, R51, RZ, PT, P4 ;  /* 0x000000ff3300720c */ /* 0x000fc40003f84140 */
[----:B------:R-:W-:Y:S02]  /*1680*/  ISETP.GT.U32.AND.EX P3, PT, R51, RZ, PT, P3 ;  /* 0x000000ff3300720c */ /* 0x000fe40003f64130 */
[----:B------:R-:W-:Y:S02]  /*1690*/  FSEL R71, R71, -INF , !P4 ;  /* 0xff80000047477808 */ /* 0x000fe40006000000 */
[C---:B------:R-:W-:Y:S02]  /*16a0*/  ISETP.GT.U32.AND P4, PT, R87.reuse, R4, PT ;  /* 0x000000045700720c */ /* 0x040fe40003f84070 */
[----:B------:R-:W-:Y:S01]  /*16b0*/  FSEL R74, R34, -INF , !P3 ;  /* 0xff800000224a7808 */ /* 0x000fe20005800000 */
[----:B------:R-:W-:Y:S01]  /*16c0*/  FMUL R58, R58, c[0x0][0x188] ;  /* 0x000062003a3a7a20 */ /* 0x000fe20000400000 */
[----:B------:R-:W-:Y:S01]  /*16d0*/  ISETP.GT.U32.AND P3, PT, R87, R118, PT ;  /* 0x000000765700720c */ /* 0x000fe20003f64070 */
[----:B------:R-:W-:Y:S01]  /*16e0*/  FMUL R34, R52, c[0x0][0x188] ;  /* 0x0000620034227a20 */ /* 0x000fe20000400000 */
[C---:B------:R-:W-:Y:S01]  /*16f0*/  ISETP.GT.U32.AND.EX P4, PT, R51.reuse, RZ, PT, P4 ;  /* 0x000000ff3300720c */ /* 0x040fe20003f84140 */
[----:B------:R-:W-:Y:S01]  /*1700*/  FMUL R56, R54, c[0x0][0x188] ;  /* 0x0000620036387a20 */ /* 0x000fe20000400000 */
[----:B------:R-:W-:-:S02]  /*1710*/  ISETP.GT.U32.AND.EX P3, PT, R51, RZ, PT, P3 ;  /* 0x000000ff3300720c */ /* 0x000fc40003f64130 */
[----:B------:R-:W-:Y:S02]  /*1720*/  FSEL R34, R34, -INF , !P4 ;  /* 0xff80000022227808 */ /* 0x000fe40006000000 */
[----:B------:R-:W-:Y:S02]  /*1730*/  FSEL R54, R58, -INF , !P4 ;  /* 0xff8000003a367808 */ /* 0x000fe40006000000 */
[----:B------:R-:W-:Y:S01]  /*1740*/  ISETP.GE.U32.AND P4, PT, R87, R118, PT ;  /* 0x000000765700720c */ /* 0x000fe20003f86070 */
[----:B------:R-:W-:Y:S01]  /*1750*/  FMUL R52, R53, c[0x0][0x188] ;  /* 0x0000620035347a20 */ /* 0x000fe20000400000 */
[----:B------:R-:W-:Y:S01]  /*1760*/  FSEL R56, R56, -INF , !P3 ;  /* 0xff80000038387808 */ /* 0x000fe20005800000 */
[----:B------:R-:W-:Y:S01]  /*1770*/  FMUL R53, R55, c[0x0][0x188] ;  /* 0x0000620037357a20 */ /* 0x000fe20000400000 */
[----:B------:R-:W-:Y:S02]  /*1780*/  ISETP.GE.U32.AND P3, PT, R87, R4, PT ;  /* 0x000000045700720c */ /* 0x000fe40003f66070 */
[----:B------:R-:W-:-:S02]  /*1790*/  ISETP.GE.U32.AND.EX P4, PT, R51, RZ, PT, P4 ;  /* 0x000000ff3300720c */ /* 0x000fc40003f86140 */
[----:B------:R-:W-:Y:S02]  /*17a0*/  ISETP.GE.U32.AND.EX P3, PT, R51, RZ, PT, P3 ;  /* 0x000000ff3300720c */ /* 0x000fe40003f66130 */
[----:B------:R-:W-:Y:S02]  /*17b0*/  LOP3.LUT R55, R87, 0x39, RZ, 0xfc, !PT ;  /* 0x0000003957377812 */ /* 0x000fe400078efcff */
[----:B------:R-:W-:Y:S02]  /*17c0*/  FSEL R53, R53, -INF , !P4 ;  /* 0xff80000035357808 */ /* 0x000fe40006000000 */
[----:B------:R-:W-:Y:S02]  /*17d0*/  FSEL R52, R52, -INF , !P3 ;  /* 0xff80000034347808 */ /* 0x000fe40005800000 */
[C---:B------:R-:W-:Y:S02]  /*17e0*/  ISETP.GT.U32.AND P3, PT, R55.reuse, R118, PT ;  /* 0x000000763700720c */ /* 0x040fe40003f64070 */
[----:B------:R-:W-:-:S02]  /*17f0*/  ISETP.GT.U32.AND P4, PT, R55, R4, PT ;  /* 0x000000043700720c */ /* 0x000fc40003f84070 */
[----:B------:R-:W-:-:S04]  /*1800*/  FMNMX R55, R56, R53, !PT ;  /* 0x0000003538377209 */ /* 0x000fc80007800000 */
[----:B------:R-:W-:Y:S01]  /*1810*/  FMNMX R58, R54, R55, !PT ;  /* 0x00000037363a7209 */ /* 0x000fe20007800000 */
[----:B------:R-:W-:-:S03]  /*1820*/  FMUL R35, R35, c[0x0][0x188] ;  /* 0x0000620023237a20 */ /* 0x000fc60000400000 */
[----:B------:R-:W-:Y:S02]  /*1830*/  FMNMX R55, R49, R58, !PT ;  /* 0x0000003a31377209 */ /* 0x000fe40007800000 */
[----:B------:R-:W-:Y:S02]  /*1840*/  ISETP.GT.U32.AND.EX P3, PT, R51, RZ, PT, P3 ;  /* 0x000000ff3300720c */ /* 0x000fe40003f64130 */
[----:B------:R-:W-:Y:S02]  /*1850*/  LOP3.LUT R87, R87, 0x20, RZ, 0xfc, !PT ;  /* 0x0000002057577812 */ /* 0x000fe400078efcff */
[----:B------:R-:W-:Y:S02]  /*1860*/  FMNMX R58, R42, R55, !PT ;  /* 0x000000372a3a7209 */ /* 0x000fe40007800000 */
[----:B------:R-:W-:Y:S02]  /*1870*/  FSEL R75, R35, -INF , !P3 ;  /* 0xff800000234b7808 */ /* 0x000fe40005800000 */
[----:B------:R-:W-:-:S02]  /*1880*/  ISETP.GT.U32.AND P3, PT, R87, R118, PT ;  /* 0x000000765700720c */ /* 0x000fc40003f64070 */
[----:B------:R-:W-:Y:S01]  /*1890*/  FMNMX R58, R43, R58, !PT ;  /* 0x0000003a2b3a7209 */ /* 0x000fe20007800000 */
[----:B------:R-:W-:Y:S01]  /*18a0*/  FMUL R70, R70, c[0x0][0x188] ;  /* 0x0000620046467a20 */ /* 0x000fe20000400000 */
[----:B------:R-:W-:Y:S02]  /*18b0*/  ISETP.GT.U32.AND.EX P3, PT, R51, RZ, PT, P3 ;  /* 0x000000ff3300720c */ /* 0x000fe40003f64130 */
[----:B------:R-:W-:Y:S02]  /*18c0*/  FMNMX R58, R45, R58, !PT ;  /* 0x0000003a2d3a7209 */ /* 0x000fe40007800000 */
[----:B------:R-:W-:Y:S02]  /*18d0*/  FMNMX R35, R34, R52, !PT ;  /* 0x0000003422237209 */ /* 0x000fe40007800000 */
[----:B------:R-:W-:Y:S02]  /*18e0*/  FSEL R70, R70, -INF , !P3 ;  /* 0xff80000046467808 */ /* 0x000fe40005800000 */
[----:B------:R-:W-:-:S02]  /*18f0*/  FMNMX R55, R47, R58, !PT ;  /* 0x0000003a2f377209 */ /* 0x000fc40007800000 */
[----:B------:R-:W-:Y:S02]  /*1900*/  FMNMX R35, R50, R35, !PT ;  /* 0x0000002332237209 */ /* 0x000fe40007800000 */
[----:B------:R-:W-:Y:S02]  /*1910*/  FMNMX R60, R70, R55, !PT ;  /* 0x00000037463c7209 */ /* 0x000fe40007800000 */
[----:B------:R-:W-:Y:S02]  /*1920*/  FMNMX R58, R48, R35, !PT ;  /* 0x00000023303a7209 */ /* 0x000fe40007800000 */
[----:B------:R-:W-:Y:S02]  /*1930*/  FMNMX R55, R65, R60, !PT ;  /* 0x0000003c41377209 */ /* 0x000fe40007800000 */
[----:B------:R-:W-:Y:S01]  /*1940*/  FMNMX R35, R41, R58, !PT ;  /* 0x0000003a29237209 */ /* 0x000fe20007800000 */
[----:B------:R-:W-:Y:S01]  /*1950*/  FMUL R69, R78, c[0x0][0x188] ;  /* 0x000062004e457a20 */ /* 0x000fe20000400000 */
[----:B------:R-:W-:-:S02]  /*1960*/  ISETP.GT.U32.AND.EX P6, PT, R51, RZ, PT, P6 ;  /* 0x000000ff3300720c */ /* 0x000fc40003fc4160 */
[----:B------:R-:W-:Y:S02]  /*1970*/  FMNMX R58, R66, R55, !PT ;  /* 0x00000037423a7209 */ /* 0x000fe40007800000 */
[----:B------:R-:W-:Y:S02]  /*1980*/  ISETP.GT.U32.AND P3, PT, R87, R4, PT ;  /* 0x000000045700720c */ /* 0x000fe40003f64070 */
[----:B------:R-:W-:Y:S01]  /*1990*/  FMNMX R35, R40, R35, !PT ;  /* 0x0000002328237209 */ /* 0x000fe20007800000 */
[----:B------:R-:W-:Y:S01]  /*19a0*/  FMUL R68, R68, c[0x0][0x188] ;  /* 0x0000620044447a20 */ /* 0x000fe20000400000 */
[----:B------:R-:W-:Y:S02]  /*19b0*/  FSEL R69, R69, -INF , !P6 ;  /* 0xff80000045457808 */ /* 0x000fe40007000000 */
[----:B------:R-:W-:Y:S02]  /*19c0*/  FMNMX R58, R67, R58, !PT ;  /* 0x0000003a433a7209 */ /* 0x000fe40007800000 */
[----:B------:R-:W-:-:S02]  /*19d0*/  ISETP.GT.U32.AND.EX P3, PT, R51, RZ, PT, P3 ;  /* 0x000000ff3300720c */ /* 0x000fc40003f64130 */
[----:B------:R-:W-:Y:S02]  /*19e0*/  FMNMX R35, R44, R35, !PT ;  /* 0x000000232c237209 */ /* 0x000fe40007800000 */
[----:B------:R-:W-:Y:S02]  /*19f0*/  ISETP.GT.U32.AND P6, PT, R57, R4, PT ;  /* 0x000000043900720c */ /* 0x000fe40003fc4070 */
[----:B------:R-:W-:Y:S02]  /*1a00*/  FMNMX R58, R69, R58, !PT ;  /* 0x0000003a453a7209 */ /* 0x000fe40007800000 */
[----:B------:R-:W-:Y:S02]  /*1a10*/  FSEL R68, R68, -INF , !P3 ;  /* 0xff80000044447808 */ /* 0x000fe40005800000 */
[----:B------:R-:W-:Y:S01]  /*1a20*/  FMNMX R35, R46, R35, !PT ;  /* 0x000000232e237209 */ /* 0x000fe20007800000 */
[----:B------:R-:W-:Y:S01]  /*1a30*/  FMUL R72, R72, c[0x0][0x188] ;  /* 0x0000620048487a20 */ /* 0x000fe20000400000 */
[----:B------:R-:W-:-:S02]  /*1a40*/  ISETP.GT.U32.AND.EX P0, PT, R51, RZ, PT, P0 ;  /* 0x000000ff3300720c */ /* 0x000fc40003f04100 */
[C---:B------:R-:W-:Y:S02]  /*1a50*/  ISETP.GT.U32.AND.EX P1, PT, R51.reuse, RZ, PT, P1 ;  /* 0x000000ff3300720c */ /* 0x040fe40003f24110 */
[C---:B------:R-:W-:Y:S02]  /*1a60*/  ISETP.GT.U32.AND.EX P5, PT, R51.reuse, RZ, PT, P5 ;  /* 0x000000ff3300720c */ /* 0x040fe40003fa4150 */
[C---:B------:R-:W-:Y:S02]  /*1a70*/  ISETP.GT.U32.AND.EX P2, PT, R51.reuse, RZ, PT, P2 ;  /* 0x000000ff3300720c */ /* 0x040fe40003f44120 */
[C---:B------:R-:W-:Y:S02]  /*1a80*/  ISETP.GT.U32.AND.EX P6, PT, R51.reuse, RZ, PT, P6 ;  /* 0x000000ff3300720c */ /* 0x040fe40003fc4160 */
[----:B------:R-:W-:Y:S02]  /*1a90*/  ISETP.GT.U32.AND.EX P4, PT, R51, RZ, PT, P4 ;  /* 0x000000ff3300720c */ /* 0x000fe40003f84140 */
[----:B------:R-:W-:-:S02]  /*1aa0*/  FMNMX R51, R71, R58, !PT ;  /* 0x0000003a47337209 */ /* 0x000fc40007800000 */
[----:B------:R-:W-:Y:S01]  /*1ab0*/  FMNMX R35, R68, R35, !PT ;  /* 0x0000002344237209 */ /* 0x000fe20007800000 */
[----:B------:R-:W-:Y:S01]  /*1ac0*/  FMUL R73, R73, c[0x0][0x188] ;  /* 0x0000620049497a20 */ /* 0x000fe20000400000 */
[----:B------:R-:W-:Y:S02]  /*1ad0*/  FMNMX R58, R74, R51, !PT ;  /* 0x000000334a3a7209 */ /* 0x000fe40007800000 */
[----:B------:R-:W-:Y:S02]  /*1ae0*/  FSEL R72, R72, -INF , !P0 ;  /* 0xff80000048487808 */ /* 0x000fe40004000000 */
[----:B------:R-:W-:Y:S01]  /*1af0*/  FMNMX R51, R64, R35, !PT ;  /* 0x0000002340337209 */ /* 0x000fe20007800000 */
[----:B------:R-:W-:Y:S01]  /*1b00*/  FMUL R76, R76, c[0x0][0x188] ;  /* 0x000062004c4c7a20 */ /* 0x000fe20000400000 */
[----:B------:R-:W-:Y:S02]  /*1b10*/  FSEL R73, R73, -INF , !P1 ;  /* 0xff80000049497808 */ /* 0x000fe40004800000 */
[----:B------:R-:W-:Y:S01]  /*1b20*/  FMNMX R60, R72, R51, !PT ;  /* 0x00000033483c7209 */ /* 0x000fe20007800000 */
[----:B------:R-:W-:Y:S01]  /*1b30*/  FMUL R77, R77, c[0x0][0x188] ;  /* 0x000062004d4d7a20 */ /* 0x000fe20000400000 */
[----:B------:R-:W-:-:S02]  /*1b40*/  FSEL R76, R76, -INF , !P5 ;  /* 0xff8000004c4c7808 */ /* 0x000fc40006800000 */
[----:B------:R-:W-:Y:S01]  /*1b50*/  FMNMX R51, R73, R60, !PT ;  /* 0x0000003c49337209 */ /* 0x000fe20007800000 */
[----:B------:R-:W-:Y:S01]  /*1b60*/  FMUL R32, R32, c[0x0][0x188] ;  /* 0x0000620020207a20 */ /* 0x000fe20000400000 */
[----:B------:R-:W-:Y:S02]  /*1b70*/  FSEL R77, R77, -INF , !P2 ;  /* 0xff8000004d4d7808 */ /* 0x000fe40005000000 */
[----:B------:R-:W-:Y:S01]  /*1b80*/  FMNMX R60, R76, R51, !PT ;  /* 0x000000334c3c7209 */ /* 0x000fe20007800000 */
[----:B------:R-:W-:Y:S01]  /*1b90*/  FMUL R33, R33, c[0x0][0x188] ;  /* 0x0000620021217a20 */ /* 0x000fe20000400000 */
[----:B------:R-:W-:Y:S02]  /*1ba0*/  FSEL R89, R32, -INF , !P6 ;  /* 0xff80000020597808 */ /* 0x000fe40007000000 */
[----:B------:R-:W-:Y:S02]  /*1bb0*/  FMNMX R60, R77, R60, !PT ;  /* 0x0000003c4d3c7209 */ /* 0x000fe40007800000 */
[----:B------:R-:W-:-:S02]  /*1bc0*/  FSEL R91, R33, -INF , !P4 ;  /* 0xff800000215b7808 */ /* 0x000fc40006000000 */
[----:B------:R-:W-:Y:S02]  /*1bd0*/  FMNMX R60, R89, R60, !PT ;  /* 0x0000003c593c7209 */ /* 0x000fe40007800000 */
[----:B------:R-:W-:Y:S02]  /*1be0*/  FMNMX R35, R75, R58, !PT ;  /* 0x0000003a4b237209 */ /* 0x000fe40007800000 */
[----:B------:R-:W-:-:S03]  /*1bf0*/  FMNMX R60, R91, R60, !PT ;  /* 0x0000003c5b3c7209 */ /* 0x000fc60007800000 */
[----:B------:R-:W0:Y:S04]  /*1c00*/  SHFL.BFLY PT, R58, R35, 0x2, 0x1f ;  /* 0x0c401f00233a7f89 */ /* 0x000e2800000e0000 */
[----:B------:R-:W1:Y:S01]  /*1c10*/  SHFL.BFLY PT, R33, R60, 0x2, 0x1f ;  /* 0x0c401f003c217f89 */ /* 0x000e6200000e0000 */
[----:B0-----:R-:W-:Y:S02]  /*1c20*/  FMNMX R58, R35, R58, !PT ;  /* 0x0000003a233a7209 */ /* 0x001fe40007800000 */
[----:B-1----:R-:W-:-:S03]  /*1c30*/  FMNMX R33, R60, R33, !PT ;  /* 0x000000213c217209 */ /* 0x002fc60007800000 */
[----:B------:R-:W0:Y:S04]  /*1c40*/  SHFL.BFLY PT, R35, R58, 0x1, 0x1f ;  /* 0x0c201f003a237f89 */ /* 0x000e2800000e0000 */
[----:B------:R-:W1:Y:S04]  /*1c50*/  SHFL.BFLY PT, R32, R33, 0x1, 0x1f ;  /* 0x0c201f0021207f89 */ /* 0x000e6800000e0000 */
[----:B------:R2:W-:Y:S04]  /*1c60*/  STS.U16 [R0+0x1400], R85 ;  /* 0x0014005500007388 */ /* 0x0005e80000000400 */
[----:B------:R-:W-:Y:S04]  /*1c70*/  STS.U16 [R0+0x1800], R83 ;  /* 0x0018005300007388 */ /* 0x000fe80000000400 */
[----:B-----5:R3:W-:Y:S01]  /*1c80*/  STS.U16 [R0+0x1c00], R81 ;  /* 0x001c005100007388 */ /* 0x0207e20000000400 */
[----:B0-----:R-:W-:-:S02]  /*1c90*/  FMNMX R35, R58, R35, !PT ;  /* 0x000000233a237209 */ /* 0x001fc40007800000 */
[----:B-1----:R-:W-:Y:S01]  /*1ca0*/  FMNMX R32, R33, R32, !PT ;  /* 0x0000002021207209 */ /* 0x002fe20007800000 */
[----:B------:R-:W-:Y:S01]  /*1cb0*/  STS.U16 [R93+0x1200], R86 ;  /* 0x001200565d007388 */ /* 0x000fe20000000400 */
[----:B------:R-:W-:Y:S02]  /*1cc0*/  FMNMX R87, R35, R10, !PT ;  /* 0x0000000a23577209 */ /* 0x000fe40007800000 */
[----:B------:R-:W-:Y:S01]  /*1cd0*/  FMNMX R88, R32, R11, !PT ;  /* 0x0000000b20587209 */ /* 0x000fe20007800000 */
[----:B------:R-:W-:Y:S04]  /*1ce0*/  STS.U16 [R93+0x1600], R84 ;  /* 0x001600545d007388 */ /* 0x000fe80000000400 */
[----:B------:R0:W-:Y:S01]  /*1cf0*/  STS.U16 [R93+0x1a00], R82 ;  /* 0x001a00525d007388 */ /* 0x0001e20000000400 */
[----:B------:R-:W-:-:S03]  /*1d00*/  FADD R11, -R88, R11 ;  /* 0x0000000b580b7221 */ /* 0x000fc60000000100 */
[----:B------:R1:W-:Y:S01]  /*1d10*/  STS.U16 [R93+0x1e00], R80 ;  /* 0x001e00505d007388 */ /* 0x0003e20000000400 */
[----:B------:R-:W-:Y:S02]  /*1d20*/  FADD R32, -R87, R10 ;  /* 0x0000000a57207221 */ /* 0x000fe40000000100 */
[----:B------:R-:W-:Y:S02]  /*1d30*/  FMUL R11, R11, 1.4426950216293334961 ;  /* 0x3fb8aa3b0b0b7820 */ /* 0x000fe40000400000 */
[----:B------:R-:W-:-:S04]  /*1d40*/  FMUL R32, R32, 1.4426950216293334961 ;  /* 0x3fb8aa3b20207820 */ /* 0x000fc80000400000 */
[----:B------:R-:W4:Y:S01]  /*1d50*/  MUFU.EX2 R92, R32 ;  /* 0x00000020005c7308 */ /* 0x000f220000000800 */
[----:B------:R-:W-:-:S07]  /*1d60*/  FADD R34, R34, -R88 ;  /* 0x8000005822227221 */ /* 0x000fce0000000000 */
[----:B------:R-:W5:Y:S01]  /*1d70*/  MUFU.EX2 R11, R11 ;  /* 0x0000000b000b7308 */ /* 0x000f620000000800 */
[--C-:B------:R-:W-:Y:S02]  /*1d80*/  FADD R53, R53, -R87.reuse ;  /* 0x8000005735357221 */ /* 0x100fe40000000000 */
[----:B------:R-:W-:Y:S02]  /*1d90*/  FADD R54, R54, -R87 ;  /* 0x8000005736367221 */ /* 0x000fe40000000000 */
[----:B------:R-:W-:Y:S02]  /*1da0*/  FMUL R34, R34, 1.4426950216293334961 ;  /* 0x3fb8aa3b22227820 */ /* 0x000fe40000400000 */
[----:B------:R-:W-:Y:S02]  /*1db0*/  FADD R52, R52, -R88 ;  /* 0x8000005834347221 */ /* 0x000fe40000000000 */
[----:B------:R-:W-:Y:S01]  /*1dc0*/  FMUL R53, R53, 1.4426950216293334961 ;  /* 0x3fb8aa3b35357820 */ /* 0x000fe20000400000 */
[----:B--2---:R-:W-:Y:S01]  /*1dd0*/  MUFU.EX2 R85, R34 ;  /* 0x0000002200557308 */ /* 0x004fe20000000800 */
[----:B------:R-:W-:Y:S01]  /*1de0*/  BAR.SYNC.DEFER_BLOCKING 0x0 ;  /* 0x0000000000007b1d */ /* 0x000fe20000010000 */
[----:B------:R-:W-:-:S02]  /*1df0*/  FMUL R54, R54, 1.4426950216293334961 ;  /* 0x3fb8aa3b36367820 */ /* 0x000fc40000400000 */
[----:B------:R-:W-:Y:S02]  /*1e00*/  FMUL R52, R52, 1.4426950216293334961 ;  /* 0x3fb8aa3b34347820 */ /* 0x000fe40000400000 */
[----:B----4-:R-:W-:Y:S02]  /*1e10*/  FMUL R55, R92, R39 ;  /* 0x000000275c377220 */ /* 0x010fe40000400000 */
[----:B------:R5:W-:Y:S01]  /*1e20*/  MUFU.EX2 R79, R53 ;  /* 0x00000035004f7308 */ /* 0x000be20000000800 */
[----:B------:R-:W-:Y:S02]  /*1e30*/  FADD R49, R49, -R87 ;  /* 0x8000005731317221 */ /* 0x000fe40000000000 */
[----:B------:R-:W-:-:S05]  /*1e40*/  FADD R50, R50, -R88 ;  /* 0x8000005832327221 */ /* 0x000fca0000000000 */
[----:B------:R2:W-:Y:S01]  /*1e50*/  MUFU.EX2 R90, R54 ;  /* 0x00000036005a7308 */ /* 0x0005e20000000800 */
[----:B-----5:R-:W-:Y:S01]  /*1e60*/  FMUL R53, R11, R37 ;  /* 0x000000250b357220 */ /* 0x020fe20000400000 */
[----:B------:R-:W4:Y:S06]  /*1e70*/  LDSM.16.M88.4 R32, [R7+0x1000] ;  /* 0x001000000720783b */ /* 0x000f2c0000000200 */
[----:B---3--:R3:W-:Y:S01]  /*1e80*/  MUFU.EX2 R81, R52 ;  /* 0x0000003400517308 */ /* 0x0087e20000000800 */
[----:B--2---:R-:W-:Y:S02]  /*1e90*/  FMUL R54, R92, R38 ;  /* 0x000000265c367220 */ /* 0x004fe40000400000 */
[----:B------:R-:W-:-:S02]  /*1ea0*/  FADD R56, R56, -R87 ;  /* 0x8000005738387221 */ /* 0x000fc40000000000 */
[----:B---3--:R-:W-:Y:S02]  /*1eb0*/  FMUL R52, R11, R36 ;  /* 0x000000240b347220 */ /* 0x008fe40000400000 */
[----:B------:R-:W2:Y:S01]  /*1ec0*/  LDSM.16.M88.4 R36, [R7+0x1800] ;  /* 0x001800000724783b */ /* 0x000ea20000000200 */
[----:B------:R-:W-:Y:S02]  /*1ed0*/  FADD R48, R48, -R88 ;  /* 0x8000005830307221 */ /* 0x000fe40000000000 */
[----:B------:R-:W-:Y:S02]  /*1ee0*/  FMUL R49, R49, 1.4426950216293334961 ;  /* 0x3fb8aa3b31317820 */ /* 0x000fe40000400000 */
[----:B------:R-:W-:Y:S02]  /*1ef0*/  FMUL R50, R50, 1.4426950216293334961 ;  /* 0x3fb8aa3b32327820 */ /* 0x000fe40000400000 */
[----:B------:R-:W-:Y:S02]  /*1f00*/  FMUL R56, R56, 1.4426950216293334961 ;  /* 0x3fb8aa3b38387820 */ /* 0x000fe40000400000 */
[----:B------:R-:W-:Y:S01]  /*1f10*/  FMUL R60, R48, 1.4426950216293334961 ;  /* 0x3fb8aa3b303c7820 */ /* 0x000fe20000400000 */
[----:B------:R-:W3:Y:S08]  /*1f20*/  MUFU.EX2 R10, R49 ;  /* 0x00000031000a7308 */ /* 0x000ef00000000800 */
[----:B0-----:R0:W-:Y:S08]  /*1f30*/  MUFU.EX2 R82, R50 ;  /* 0x0000003200527308 */ /* 0x0011f00000000800 */
[----:B------:R5:W2:Y:S01]  /*1f40*/  MUFU.EX2 R78, R56 ;  /* 0x00000038004e7308 */ /* 0x000aa20000000800 */
[----:B0-----:R-:W0:Y:S07]  /*1f50*/  LDSM.16.M88.4 R48, [R7+0x1400] ;  /* 0x001400000730783b */ /* 0x001e2e0000000200 */
[----:B-1----:R1:W4:Y:S01]  /*1f60*/  MUFU.EX2 R80, R60 ;  /* 0x0000003c00507308 */ /* 0x0023220000000800 */
[----:B---3--:R-:W-:-:S02]  /*1f70*/  F2FP.PACK_AB R59, R10, R90 ;  /* 0x0000005a0a3b723e */ /* 0x008fc400000000ff */
[----:B-----5:R-:W-:Y:S01]  /*1f80*/  F2FP.PACK_AB R56, R81, R85 ;  /* 0x000000555138723e */ /* 0x020fe200000000ff */
[C---:B------:R-:W-:Y:S01]  /*1f90*/  FMUL R30, R92.reuse, R30 ;  /* 0x0000001e5c1e7220 */ /* 0x040fe20000400000 */
[----:B--2---:R-:W-:Y:S01]  /*1fa0*/  F2FP.PACK_AB R57, R79, R78 ;  /* 0x0000004e4f39723e */ /* 0x004fe200000000ff */
[----:B------:R-:W-:Y:S01]  /*1fb0*/  FMUL R31, R92, R31 ;  /* 0x0000001f5c1f7220 */ /* 0x000fe20000400000 */
[----:B-1----:R-:W1:Y:S01]  /*1fc0*/  LDSM.16.M88.4 R60, [R7+0x1c00] ;  /* 0x001c0000073c783b */ /* 0x002e620000000200 */
[C---:B------:R-:W-:Y:S01]  /*1fd0*/  FMUL R28, R11.reuse, R28 ;  /* 0x0000001c0b1c7220 */ /* 0x040fe20000400000 */
[----:B----4-:R-:W-:Y:S01]  /*1fe0*/  F2FP.PACK_AB R58, R80, R82 ;  /* 0x00000052503a723e */ /* 0x010fe200000000ff */
[----:B------:R-:W-:Y:S02]  /*1ff0*/  FMUL R29, R11, R29 ;  /* 0x0000001d0b1d7220 */ /* 0x000fe40000400000 */
[--C-:B------:R-:W-:Y:S02]  /*2000*/  FADD R43, R43, -R87.reuse ;  /* 0x800000572b2b7221 */ /* 0x100fe40000000000 */
[----:B------:R-:W-:-:S02]  /*2010*/  FADD R47, R47, -R87 ;  /* 0x800000572f2f7221 */ /* 0x000fc40000000000 */
[----:B------:R-:W-:Y:S01]  /*2020*/  HMMA.16816.F32 R52, R56, R32, R52 ;  /* 0x000000203834723c */ /* 0x000fe20000001834 */
[----:B------:R-:W-:-:S06]  /*2030*/  FADD R42, R42, -R87 ;  /* 0x800000572a2a7221 */ /* 0x000fcc0000000000 */
[----:B------:R-:W-:Y:S02]  /*2040*/  FMUL R32, R43, 1.4426950216293334961 ;  /* 0x3fb8aa3b2b207820 */ /* 0x000fe40000400000 */
[--C-:B------:R-:W-:Y:S01]  /*2050*/  FADD R43, R67, -R87.reuse ;  /* 0x80000057432b7221 */ /* 0x100fe20000000000 */
[----:B------:R-:W-:Y:S01]  /*2060*/  HMMA.16816.F32 R28, R56, R36, R28 ;  /* 0x00000024381c723c */ /* 0x000fe2000000181c */
[----:B------:R-:W-:Y:S02]  /*2070*/  FADD R45, R45, -R87 ;  /* 0x800000572d2d7221 */ /* 0x000fe40000000000 */
[--C-:B------:R-:W-:Y:S02]  /*2080*/  FADD R44, R44, -R88.reuse ;  /* 0x800000582c2c7221 */ /* 0x100fe40000000000 */
[----:B------:R-:W-:Y:S02]  /*2090*/  FADD R46, R46, -R88 ;  /* 0x800000582e2e7221 */ /* 0x000fe40000000000 */
[----:B------:R-:W-:-:S02]  /*20a0*/  FMUL R36, R47, 1.4426950216293334961 ;  /* 0x3fb8aa3b2f247820 */ /* 0x000fc40000400000 */
[----:B------:R-:W-:Y:S02]  /*20b0*/  FMUL R47, R43, 1.4426950216293334961 ;  /* 0x3fb8aa3b2b2f7820 */ /* 0x000fe40000400000 */
[C---:B------:R-:W-:Y:S02]  /*20c0*/  FMUL R22, R92.reuse, R22 ;  /* 0x000000165c167220 */ /* 0x040fe40000400000 */
[----:B------:R-:W-:Y:S02]  /*20d0*/  FMUL R23, R92, R23 ;  /* 0x000000175c177220 */ /* 0x000fe40000400000 */
[C---:B------:R-:W-:Y:S02]  /*20e0*/  FMUL R20, R11.reuse, R20 ;  /* 0x000000140b147220 */ /* 0x040fe40000400000 */
[----:B------:R-:W-:Y:S02]  /*20f0*/  FMUL R21, R11, R21 ;  /* 0x000000150b157220 */ /* 0x000fe40000400000 */
[----:B------:R-:W-:-:S02]  /*2100*/  FMUL R42, R42, 1.4426950216293334961 ;  /* 0x3fb8aa3b2a2a7820 */ /* 0x000fc40000400000 */
[----:B------:R-:W-:Y:S02]  /*2110*/  FADD R43, R69, -R87 ;  /* 0x80000057452b7221 */ /* 0x000fe40000000000 */
[--C-:B------:R-:W-:Y:S01]  /*2120*/  FADD R41, R41, -R88.reuse ;  /* 0x8000005829297221 */ /* 0x100fe20000000000 */
[----:B------:R2:W-:Y:S01]  /*2130*/  MUFU.EX2 R69, R47 ;  /* 0x0000002f00457308 */ /* 0x0005e20000000800 */
[----:B------:R-:W-:Y:S02]  /*2140*/  FADD R40, R40, -R88 ;  /* 0x8000005828287221 */ /* 0x000fe40000000000 */
[----:B------:R-:W-:Y:S02]  /*2150*/  FMUL R33, R45, 1.4426950216293334961 ;  /* 0x3fb8aa3b2d217820 */ /* 0x000fe40000400000 */
[----:B------:R-:W-:Y:S02]  /*2160*/  FMUL R46, R46, 1.4426950216293334961 ;  /* 0x3fb8aa3b2e2e7820 */ /* 0x000fe40000400000 */
[----:B------:R-:W-:-:S02]  /*2170*/  FMUL R41, R41, 1.4426950216293334961 ;  /* 0x3fb8aa3b29297820 */ /* 0x000fc40000400000 */
[----:B--2---:R-:W-:Y:S02]  /*2180*/  FMUL R47, R44, 1.4426950216293334961 ;  /* 0x3fb8aa3b2c2f7820 */ /* 0x004fe40000400000 */
[----:B------:R-:W-:Y:S01]  /*2190*/  FMUL R40, R40, 1.4426950216293334961 ;  /* 0x3fb8aa3b28287820 */ /* 0x000fe20000400000 */
[----:B------:R-:W-:Y:S01]  /*21a0*/  MUFU.EX2 R42, R42 ;  /* 0x0000002a002a7308 */ /* 0x000fe20000000800 */
[----:B0-----:R-:W-:Y:S01]  /*21b0*/  HMMA.16816.F32 R20, R56, R48, R20 ;  /* 0x000000303814723c */ /* 0x001fe20000001814 */
[----:B------:R-:W-:-:S06]  /*21c0*/  FADD R79, R78, R79 ;  /* 0x0000004f4e4f7221 */ /* 0x000fcc0000000000 */
[----:B------:R-:W0:Y:S01]  /*21d0*/  MUFU.EX2 R32, R32 ;  /* 0x0000002000207308 */ /* 0x000e220000000800 */
[----:B------:R-:W-:-:S07]  /*21e0*/  FADD R81, R85, R81 ;  /* 0x0000005155517221 */ /* 0x000fce0000000000 */
[----:B------:R-:W-:Y:S01]  /*21f0*/  MUFU.EX2 R33, R33 ;  /* 0x0000002100217308 */ /* 0x000fe20000000800 */
[----:B------:R-:W-:-:S07]  /*2200*/  FADD R79, R90, R79 ;  /* 0x0000004f5a4f7221 */ /* 0x000fce0000000000 */
[----:B------:R-:W-:Y:S08]  /*2210*/  MUFU.EX2 R36, R36 ;  /* 0x0000002400247308 */ /* 0x000ff00000000800 */
[----:B------:R0:W-:Y:S08]  /*2220*/  MUFU.EX2 R48, R41 ;  /* 0x0000002900307308 */ /* 0x0001f00000000800 */
[----:B------:R-:W2:Y:S08]  /*2230*/  MUFU.EX2 R49, R40 ;  /* 0x0000002800317308 */ /* 0x000eb00000000800 */
[----:B------:R-:W-:Y:S08]  /*2240*/  MUFU.EX2 R47, R47 ;  /* 0x0000002f002f7308 */ /* 0x000ff00000000800 */
[----:B------:R-:W3:Y:S01]  /*2250*/  MUFU.EX2 R46, R46 ;  /* 0x0000002e002e7308 */ /* 0x000ee20000000800 */
[----:B------:R-:W-:-:S02]  /*2260*/  FADD R70, R70, -R87 ;  /* 0x8000005746467221 */ /* 0x000fc40000000000 */
[--C-:B------:R-:W-:Y:S02]  /*2270*/  FADD R65, R65, -R87.reuse ;  /* 0x8000005741417221 */ /* 0x100fe40000000000 */
[----:B------:R-:W-:Y:S02]  /*2280*/  FADD R66, R66, -R87 ;  /* 0x8000005742427221 */ /* 0x000fe40000000000 */
[----:B------:R-:W-:Y:S02]  /*2290*/  FADD R81, R82, R81 ;  /* 0x0000005152517221 */ /* 0x000fe40000000000 */
[----:B------:R-:W-:Y:S02]  /*22a0*/  FADD R79, R10, R79 ;  /* 0x0000004f0a4f7221 */ /* 0x000fe40000000000 */
[----:B------:R-:W-:Y:S02]  /*22b0*/  FMUL R43, R43, 1.4426950216293334961 ;  /* 0x3fb8aa3b2b2b7820 */ /* 0x000fe40000400000 */
[----:B------:R-:W-:-:S02]  /*22c0*/  FADD R68, R68, -R88 ;  /* 0x8000005844447221 */ /* 0x000fc40000000000 */
[----:B------:R-:W-:Y:S01]  /*22d0*/  FMUL R37, R70, 1.4426950216293334961 ;  /* 0x3fb8aa3b46257820 */ /* 0x000fe20000400000 */
[----:B0-----:R-:W-:Y:S01]  /*22e0*/  F2FP.PACK_AB R41, R32, R42 ;  /* 0x0000002a2029723e */ /* 0x001fe200000000ff */
[----:B------:R-:W-:Y:S02]  /*22f0*/  FMUL R70, R65, 1.4426950216293334961 ;  /* 0x3fb8aa3b41467820 */ /* 0x000fe40000400000 */
[----:B------:R-:W-:Y:S01]  /*2300*/  FMUL R45, R66, 1.4426950216293334961 ;  /* 0x3fb8aa3b422d7820 */ /* 0x000fe20000400000 */
[----:B------:R0:W-:Y:S01]  /*2310*/  MUFU.EX2 R65, R43 ;  /* 0x0000002b00417308 */ /* 0x0001e20000000800 */
[----:B------:R-:W-:Y:S02]  /*2320*/  FADD R81, R80, R81 ;  /* 0x0000005150517221 */ /* 0x000fe40000000000 */
[----:B------:R-:W-:Y:S01]  /*2330*/  FADD R79, R42, R79 ;  /* 0x0000004f2a4f7221 */ /* 0x000fe20000000000 */
[----:B--2---:R-:W-:Y:S01]  /*2340*/  F2FP.PACK_AB R40, R49, R48 ;  /* 0x000000303128723e */ /* 0x004fe200000000ff */
[----:B------:R-:W-:Y:S01]  /*2350*/  FMUL R44, R68, 1.4426950216293334961 ;  /* 0x3fb8aa3b442c7820 */ /* 0x000fe20000400000 */
[----:B---3--:R-:W-:Y:S01]  /*2360*/  F2FP.PACK_AB R42, R46, R47 ;  /* 0x0000002f2e2a723e */ /* 0x008fe200000000ff */
[----:B------:R-:W-:Y:S01]  /*2370*/  FADD R64, R64, -R88 ;  /* 0x8000005840407221 */ /* 0x000fe20000000000 */
[----:B0-----:R-:W-:Y:S01]  /*2380*/  F2FP.PACK_AB R43, R36, R33 ;  /* 0x00000021242b723e */ /* 0x001fe200000000ff */
[----:B------:R0:W-:Y:S01]  /*2390*/  MUFU.EX2 R67, R45 ;  /* 0x0000002d00437308 */ /* 0x0001e20000000800 */
[----:B------:R-:W-:-:S02]  /*23a0*/  FADD R71, R71, -R87 ;  /* 0x8000005747477221 */ /* 0x000fc40000000000 */
[----:B------:R-:W-:Y:S02]  /*23b0*/  FADD R48, R48, R81 ;  /* 0x0000005130307221 */ /* 0x000fe40000000000 */
[----:B------:R-:W-:Y:S02]  /*23c0*/  FADD R32, R32, R79 ;  /* 0x0000004f20207221 */ /* 0x000fe40000000000 */
[----:B------:R-:W-:Y:S02]  /*23d0*/  FADD R72, R72, -R88 ;  /* 0x8000005848487221 */ /* 0x000fe40000000000 */
[----:B0-----:R-:W-:Y:S01]  /*23e0*/  FMUL R45, R64, 1.4426950216293334961 ;  /* 0x3fb8aa3b402d7820 */ /* 0x001fe20000400000 */
[----:B------:R-:W0:Y:S01]  /*23f0*/  MUFU.EX2 R44, R44 ;  /* 0x0000002c002c7308 */ /* 0x000e220000000800 */
[----:B------:R-:W-:Y:S01]  /*2400*/  FMUL R66, R71, 1.4426950216293334961 ;  /* 0x3fb8aa3b47427820 */ /* 0x000fe20000400000 */
[----:B------:R-:W-:Y:S01]  /*2410*/  HMMA.16816.F32 R52, R40, R34, R52 ;  /* 0x000000222834723c */ /* 0x000fe20000001834 */
[----:B------:R-:W-:-:S02]  /*2420*/  FADD R48, R49, R48 ;  /* 0x0000003031307221 */ /* 0x000fc40000000000 */
[----:B------:R-:W-:Y:S02]  /*2430*/  FADD R73, R73, -R88 ;  /* 0x8000005849497221 */ /* 0x000fe40000000000 */
[----:B------:R-:W-:Y:S01]  /*2440*/  FMUL R71, R72, 1.4426950216293334961 ;  /* 0x3fb8aa3b48477820 */ /* 0x000fe20000400000 */
[----:B------:R-:W2:Y:S01]  /*2450*/  MUFU.EX2 R37, R37 ;  /* 0x0000002500257308 */ /* 0x000ea20000000800 */
[----:B------:R-:W-:Y:S02]  /*2460*/  FADD R49, R33, R32 ;  /* 0x0000002021317221 */ /* 0x000fe40000000000 */
[----:B------:R-:W3:Y:S01]  /*2470*/  LDSM.16.M88.4 R32, [R120+0x1000] ;  /* 0x001000007820783b */ /* 0x000ee20000000200 */
[----:B------:R-:W-:Y:S02]  /*2480*/  FMUL R72, R73, 1.4426950216293334961 ;  /* 0x3fb8aa3b49487820 */ /* 0x000fe40000400000 */
[----:B------:R-:W-:Y:S02]  /*2490*/  FADD R76, R76, -R88 ;  /* 0x800000584c4c7221 */ /* 0x000fe40000000000 */
[----:B------:R-:W4:Y:S01]  /*24a0*/  MUFU.EX2 R45, R45 ;  /* 0x0000002d002d7308 */ /* 0x000f220000000800 */
[----:B------:R-:W-:-:S02]  /*24b0*/  FMUL R26, R92, R26 ;  /* 0x0000001a5c1a7220 */ /* 0x000fc40000400000 */
[----:B------:R-:W-:Y:S02]  /*24c0*/  FMUL R27, R92, R27 ;  /* 0x0000001b5c1b7220 */ /* 0x000fe40000400000 */
[----:B------:R-:W-:-:S03]  /*24d0*/  FMUL R24, R11, R24 ;  /* 0x000000180b187220 */ /* 0x000fc60000400000 */
[----:B------:R-:W5:Y:S01]  /*24e0*/  MUFU.EX2 R70, R70 ;  /* 0x0000004600467308 */ /* 0x000f620000000800 */
[----:B------:R-:W-:Y:S02]  /*24f0*/  FMUL R25, R11, R25 ;  /* 0x000000190b197220 */ /* 0x000fe40000400000 */
[----:B------:R-:W-:Y:S02]  /*2500*/  FADD R47, R47, R48 ;  /* 0x000000302f2f7221 */ /* 0x000fe40000000000 */
[----:B------:R-:W-:-:S03]  /*2510*/  FMUL R10, R76, 1.4426950216293334961 ;  /* 0x3fb8aa3b4c0a7820 */ /* 0x000fc60000400000 */
[----:B------:R-:W2:Y:S01]  /*2520*/  MUFU.EX2 R71, R71 ;  /* 0x0000004700477308 */ /* 0x000ea20000000800 */
[--C-:B------:R-:W-:Y:S02]  /*2530*/  FADD R77, R77, -R88.reuse ;  /* 0x800000584d4d7221 */ /* 0x100fe40000000000 */
[----:B------:R-:W-:Y:S02]  /*2540*/  FADD R74, R74, -R87 ;  /* 0x800000574a4a7221 */ /* 0x000fe40000000000 */
[----:B------:R-:W-:Y:S01]  /*2550*/  FADD R47, R46, R47 ;  /* 0x0000002f2e2f7221 */ /* 0x000fe20000000000 */
[----:B-1----:R-:W-:Y:S01]  /*2560*/  HMMA.16816.F32 R24, R56, R60, R24 ;  /* 0x0000003c3818723c */ /* 0x002fe20000001818 */
[----:B------:R-:W-:Y:S01]  /*2570*/  FADD R46, R36, R49 ;  /* 0x00000031242e7221 */ /* 0x000fe20000000000 */
[----:B------:R-:W1:Y:S01]  /*2580*/  MUFU.EX2 R72, R72 ;  /* 0x0000004800487308 */ /* 0x000e620000000800 */
[----:B------:R-:W-:Y:S02]  /*2590*/  FMUL R68, R77, 1.4426950216293334961 ;  /* 0x3fb8aa3b4d447820 */ /* 0x000fe40000400000 */
[----:B------:R-:W-:-:S02]  /*25a0*/  FADD R89, R89, -R88 ;  /* 0x8000005859597221 */ /* 0x000fc40000000000 */
[----:B------:R-:W-:Y:S02]  /*25b0*/  FMUL R60, R74, 1.4426950216293334961 ;  /* 0x3fb8aa3b4a3c7820 */ /* 0x000fe40000400000 */
[----:B0-----:R-:W-:Y:S01]  /*25c0*/  FADD R74, R44, R47 ;  /* 0x0000002f2c4a7221 */ /* 0x001fe20000000000 */
[----:B------:R-:W0:Y:S01]  /*25d0*/  MUFU.EX2 R10, R10 ;  /* 0x0000000a000a7308 */ /* 0x000e220000000800 */
[----:B--2---:R-:W-:Y:S02]  /*25e0*/  FADD R57, R37, R46 ;  /* 0x0000002e25397221 */ /* 0x004fe40000000000 */
[----:B------:R-:W-:Y:S02]  /*25f0*/  FMUL R64, R89, 1.4426950216293334961 ;  /* 0x3fb8aa3b59407820 */ /* 0x000fe40000400000 */
[----:B------:R-:W-:Y:S02]  /*2600*/  FADD R91, R91, -R88 ;  /* 0x800000585b5b7221 */ /* 0x000fe40000000000 */
[----:B------:R-:W-:Y:S01]  /*2610*/  FADD R75, R75, -R87 ;  /* 0x800000574b4b7221 */ /* 0x000fe20000000000 */
[----:B------:R-:W2:Y:S01]  /*2620*/  MUFU.EX2 R68, R68 ;  /* 0x0000004400447308 */ /* 0x000ea20000000800 */
[----:B----4-:R-:W-:-:S02]  /*2630*/  FADD R74, R45, R74 ;  /* 0x0000004a2d4a7221 */ /* 0x010fc40000000000 */
[----:B-----5:R-:W-:Y:S01]  /*2640*/  FADD R76, R70, R57 ;  /* 0x00000039464c7221 */ /* 0x020fe20000000000 */
[----:B------:R-:W-:Y:S01]  /*2650*/  HMMA.16816.F32 R28, R40, R38, R28 ;  /* 0x00000026281c723c */ /* 0x000fe2000000181c */
[----:B------:R-:W-:-:S03]  /*2660*/  FMUL R73, R91, 1.4426950216293334961 ;  /* 0x3fb8aa3b5b497820 */ /* 0x000fc60000400000 */
[----:B------:R-:W4:Y:S01]  /*2670*/  MUFU.EX2 R66, R66 ;  /* 0x0000004200427308 */ /* 0x000f220000000800 */
[----:B------:R-:W-:-:S07]  /*2680*/  FMUL R61, R75, 1.4426950216293334961 ;  /* 0x3fb8aa3b4b3d7820 */ /* 0x000fce0000400000 */
[----:B------:R-:W-:Y:S01]  /*2690*/  MUFU.EX2 R60, R60 ;  /* 0x0000003c003c7308 */ /* 0x000fe20000000800 */
[----:B------:R-:W-:Y:S01]  /*26a0*/  FADD R39, R71, R74 ;  /* 0x0000004a47277221 */ /* 0x000fe20000000000 */
[----:B------:R-:W-:Y:S01]  /*26b0*/  F2FP.PACK_AB R36, R45, R44 ;  /* 0x0000002c2d24723e */ /* 0x000fe200000000ff */
[----:B------:R-:W-:-:S05]  /*26c0*/  FADD R76, R67, R76 ;  /* 0x0000004c434c7221 */ /* 0x000fca0000000000 */
[----:B------:R-:W5:Y:S01]  /*26d0*/  MUFU.EX2 R64, R64 ;  /* 0x0000004000407308 */ /* 0x000f620000000800 */
[C---:B-1----:R-:W-:Y:S01]  /*26e0*/  FADD R39, R72.reuse, R39 ;  /* 0x0000002748277221 */ /* 0x042fe20000000000 */
[----:B------:R-:W-:Y:S01]  /*26f0*/  F2FP.PACK_AB R38, R72, R71 ;  /* 0x000000474826723e */ /* 0x000fe200000000ff */
[----:B------:R-:W-:Y:S01]  /*2700*/  FADD R76, R69, R76 ;  /* 0x0000004c454c7221 */ /* 0x000fe20000000000 */
[----:B------:R-:W-:Y:S01]  /*2710*/  F2FP.PACK_AB R37, R70, R37 ;  /* 0x000000254625723e */ /* 0x000fe200000000ff */
[----:B------:R-:W-:Y:S01]  /*2720*/  HMMA.16816.F32 R20, R40, R50, R20 ;  /* 0x000000322814723c */ /* 0x000fe20000001814 */
[----:B------:R-:W1:Y:S02]  /*2730*/  LDSM.16.M88.4 R56, [R120+0x1c00] ;  /* 0x001c00007838783b */ /* 0x000e640000000200 */
[----:B------:R-:W3:Y:S01]  /*2740*/  MUFU.EX2 R73, R73 ;  /* 0x0000004900497308 */ /* 0x000ee20000000800 */
[----:B0-----:R-:W-:Y:S01]  /*2750*/  FADD R71, R10, R39 ;  /* 0x000000270a477221 */ /* 0x001fe20000000000 */
[----:B------:R-:W0:Y:S01]  /*2760*/  LDSM.16.M88.4 R44, [R120+0x1800] ;  /* 0x00180000782c783b */ /* 0x000e220000000200 */
[----:B------:R-:W-:-:S05]  /*2770*/  FADD R75, R65, R76 ;  /* 0x0000004c414b7221 */ /* 0x000fca0000000000 */
[----:B------:R-:W3:Y:S01]  /*2780*/  MUFU.EX2 R61, R61 ;  /* 0x0000003d003d7308 */ /* 0x000ee20000000800 */
[----:B------:R-:W-:Y:S01]  /*2790*/  F2FP.PACK_AB R39, R69, R67 ;  /* 0x000000434527723e */ /* 0x000fe200000000ff */
[----:B--2---:R-:W-:Y:S01]  /*27a0*/  FADD R71, R68, R71 ;  /* 0x0000004744477221 */ /* 0x004fe20000000000 */
[----:B------:R-:W-:Y:S01]  /*27b0*/  HMMA.16816.F32 R24, R40, R62, R24 ;  /* 0x0000003e2818723c */ /* 0x000fe20000001818 */
[----:B----4-:R-:W-:Y:S01]  /*27c0*/  FADD R75, R66, R75 ;  /* 0x0000004b424b7221 */ /* 0x010fe20000000000 */
[----:B------:R-:W-:Y:S05]  /*27d0*/  LDSM.16.M88.4 R48, [R120+0x1400] ;  /* 0x001400007830783b */ /* 0x000fea0000000200 */
[----:B-----5:R-:W-:-:S02]  /*27e0*/  FADD R40, R64, R71 ;  /* 0x0000004740287221 */ /* 0x020fc40000000000 */
[----:B------:R-:W-:Y:S01]  /*27f0*/  FADD R42, R60, R75 ;  /* 0x0000004b3c2a7221 */ /* 0x000fe20000000000 */
[----:B---3--:R-:W-:Y:S07]  /*2800*/  HMMA.16816.F32 R52, R36, R32, R52 ;  /* 0x000000202434723c */ /* 0x008fee0000001834 */
[----:B------:R-:W-:Y:S02]  /*2810*/  FADD R32, R73, R40 ;  /* 0x0000002849207221 */ /* 0x000fe40000000000 */
[----:B------:R-:W-:-:S03]  /*2820*/  FADD R33, R61, R42 ;  /* 0x0000002a3d217221 */ /* 0x000fc60000000000 */
[----:B------:R-:W2:Y:S04]  /*2830*/  SHFL.BFLY PT, R63, R32, 0x2, 0x1f ;  /* 0x0c401f00203f7f89 */ /* 0x000ea800000e0000 */
[----:B------:R-:W3:Y:S01]  /*2840*/  SHFL.BFLY PT, R62, R33, 0x2, 0x1f ;  /* 0x0c401f00213e7f89 */ /* 0x000ee200000e0000 */
[----:B------:R-:W-:Y:S01]  /*2850*/  F2FP.PACK_AB R40, R68, R10 ;  /* 0x0000000a4428723e */ /* 0x000fe200000000ff */
[----:B------:R-:W-:Y:S01]  /*2860*/  UIADD3 UR4, UP0, UR4, 0x40, URZ ;  /* 0x0000004004047890 */ /* 0x000fe2000ff1e03f */
[----:B-1----:R-:W-:Y:S03]  /*2870*/  HMMA.16816.F32 R24, R36, R56, R24 ;  /* 0x000000382418723c */ /* 0x002fe60000001818 */
[----:B------:R-:W-:-:S05]  /*2880*/  UIADD3.X UR5, URZ, UR5, URZ, UP0, !UPT ;  /* 0x000000053f057290 */ /* 0x000fca00087fe43f */
[----:B0-----:R-:W-:Y:S01]  /*2890*/  HMMA.16816.F32 R28, R36, R44, R28 ;  /* 0x0000002c241c723c */ /* 0x001fe2000000181c */
[----:B--2---:R-:W-:Y:S02]  /*28a0*/  FADD R63, R32, R63 ;  /* 0x0000003f203f7221 */ /* 0x004fe40000000000 */
[----:B---3--:R-:W-:-:S03]  /*28b0*/  FADD R62, R33, R62 ;  /* 0x0000003e213e7221 */ /* 0x008fc60000000000 */
[----:B------:R-:W0:Y:S02]  /*28c0*/  SHFL.BFLY PT, R10, R63, 0x1, 0x1f ;  /* 0x0c201f003f0a7f89 */ /* 0x000e2400000e0000 */
[----:B------:R-:W-:Y:S02]  /*28d0*/  HMMA.16816.F32 R20, R36, R48, R20 ;  /* 0x000000302414723c */ /* 0x000fe40000001814 */
[----:B------:R-:W1:Y:S01]  /*28e0*/  SHFL.BFLY PT, R33, R62, 0x1, 0x1f ;  /* 0x0c201f003e217f89 */ /* 0x000e6200000e0000 */
[----:B------:R-:W-:Y:S01]  /*28f0*/  IMAD.U32 R32, RZ, RZ, UR5 ;  /* 0x00000005ff207e24 */ /* 0x000fe2000f8e00ff */
[----:B------:R-:W-:-:S04]  /*2900*/  ISETP.LE.U32.AND P0, PT, R123, UR4, PT ;  /* 0x000000047b007c0c */ /* 0x000fc8000bf03070 */
[----:B------:R-:W-:Y:S02]  /*2910*/  ISETP.GE.U32.AND.EX P0, PT, R32, RZ, PT, P0 ;  /* 0x000000ff2000720c */ /* 0x000fe40003f06100 */
[----:B------:R-:W-:Y:S02]  /*2920*/  F2FP.PACK_AB R41, R66, R65 ;  /* 0x000000414229723e */ /* 0x000fe400000000ff */
[----:B------:R-:W-:Y:S02]  /*2930*/  F2FP.PACK_AB R42, R73, R64 ;  /* 0x00000040492a723e */ /* 0x000fe400000000ff */
[----:B------:R-:W-:-:S07]  /*2940*/  F2FP.PACK_AB R43, R61, R60 ;  /* 0x0000003c3d2b723e */ /* 0x000fce00000000ff */
[----:B------:R-:W-:Y:S01]  /*2950*/  HMMA.16816.F32 R36, R40, R34, R52 ;  /* 0x000000222824723c */ /* 0x000fe20000001834 */
[----:B0-----:R-:W-:Y:S02]  /*2960*/  FADD R10, R63, R10 ;  /* 0x0000000a3f0a7221 */ /* 0x001fe40000000000 */
[----:B-1----:R-:W-:-:S04]  /*2970*/  FADD R33, R62, R33 ;  /* 0x000000213e217221 */ /* 0x002fc80000000000 */
[----:B------:R-:W-:Y:S01]  /*2980*/  IMAD.MOV.U32 R35, RZ, RZ, 0x40 ;  /* 0x00000040ff237424 */ /* 0x000fe200078e00ff */
[----:B------:R-:W-:Y:S01]  /*2990*/  HMMA.16816.F32 R20, R40, R50, R20 ;  /* 0x000000322814723c */ /* 0x000fe20000001814 */
[----:B------:R-:W-:Y:S01]  /*29a0*/  FFMA R9, R11, R9, R10 ;  /* 0x000000090b097223 */ /* 0x000fe2000000000a */
[----:B------:R-:W-:Y:S01]  /*29b0*/  MOV R11, R88 ;  /* 0x00000058000b7202 */ /* 0x000fe20000000f00 */
[C---:B------:R-:W-:Y:S02]  /*29c0*/  IMAD R2, R35.reuse, c[0x0][0x1b4], R2 ;  /* 0x00006d0023027a24 */ /* 0x040fe400078e0202 */
[----:B------:R-:W-:-:S03]  /*29d0*/  IMAD R6, R35, c[0x0][0x1a4], R6 ;  /* 0x0000690023067a24 */ /* 0x000fc600078e0206 */
[----:B------:R-:W-:Y:S01]  /*29e0*/  HMMA.16816.F32 R28, R40, R46, R28 ;  /* 0x0000002e281c723c */ /* 0x000fe2000000181c */
[----:B------:R-:W-:Y:S02]  /*29f0*/  FFMA R3, R92, R3, R33 ;  /* 0x000000035c037223 */ /* 0x000fe40000000021 */
[----:B------:R-:W-:-:S05]  /*2a00*/  IMAD.MOV.U32 R10, RZ, RZ, R87 ;  /* 0x000000ffff0a7224 */ /* 0x000fca00078e0057 */
[----:B------:R-:W-:Y:S01]  /*2a10*/  HMMA.16816.F32 R24, R40, R58, R24 ;  /* 0x0000003a2818723c */ /* 0x000fe20000001818 */
[----:B------:R-:W-:Y:S01]  /*2a20*/  @P0 CALL.REL.NOINC `(.L_x_0) ;  /* 0x0000001000000944 */ /* 0x000fe20003c00000 */
[----:B------:R-:W-:Y:S06]  /*2a30*/  BRA `(.L_x_1) ;  /* 0xffffe17000007947 */ /* 0x000fec000383ffff */
.L_x_0:
[----:B------:R-:W-:-:S05]  /*2a40*/  NOP ;  /* 0x0000000000007918 */ /* 0x000fca0000000000 */
[----:B------:R-:W1:Y:S01]  /*2a50*/  S2R R33, SR_CTAID.Y ;  /* 0x0000000000217919 */ /* 0x000e620000002600 */
[C---:B0-----:R-:W-:Y:S01]  /*2a60*/  LOP3.LUT R0, R122.reuse, 0xc0, RZ, 0xc0, !PT ;  /* 0x000000c07a007812 */ /* 0x041fe200078ec0ff */
[----:B------:R-:W-:Y:S01]  /*2a70*/  IMAD.MOV.U32 R13, RZ, RZ, R9 ;  /* 0x000000ffff0d7224 */ /* 0x000fe200078e0009 */
[C---:B------:R-:W-:Y:S01]  /*2a80*/  SHF.L.U32 R4, R122.reuse, 0x6, RZ ;  /* 0x000000067a047819 */ /* 0x040fe200000006ff */
[----:B------:R-:W-:Y:S01]  /*2a90*/  IMAD.SHL.U32 R11, R122, 0x8, RZ ;  /* 0x000000087a0b7824 */ /* 0x000fe200078e00ff */
[----:B------:R-:W-:Y:S01]  /*2aa0*/  ISETP.NE.U32.AND P0, PT, R0, RZ, PT ;  /* 0x000000ff0000720c */ /* 0x000fe20003f05070 */
[----:B------:R-:W-:Y:S01]  /*2ab0*/  IMAD R8, R119, c[0x0][0x1c4], RZ ;  /* 0x0000710077087a24 */ /* 0x000fe200078e02ff */
[C---:B------:R-:W-:Y:S01]  /*2ac0*/  FSETP.GEU.AND P2, PT, R13.reuse, 1.175494350822287508e-38, PT ;  /* 0x008000000d00780b */ /* 0x040fe20003f4e000 */
[----:B------:R-:W-:Y:S01]  /*2ad0*/  FMUL R0, R13, 8388608 ;  /* 0x4b0000000d007820 */ /* 0x000fe20000400000 */
[C---:B------:R-:W-:Y:S01]  /*2ae0*/  LOP3.LUT R7, R11.reuse, 0x380, RZ, 0xc0, !PT ;  /* 0x000003800b077812 */ /* 0x040fe200078ec0ff */
[----:B------:R-:W-:Y:S01]  /*2af0*/  IMAD.SHL.U32 R5, R8, 0x2, RZ ;  /* 0x0000000208057824 */ /* 0x000fe200078e00ff */
[----:B------:R-:W-:Y:S01]  /*2b00*/  MOV R32, R30 ;  /* 0x0000001e00207202 */ /* 0x000fe20000000f00 */
[----:B------:R-:W-:Y:S01]  /*2b10*/  IMAD.SHL.U32 R10, R122, 0x4, RZ ;  /* 0x000000047a0a7824 */ /* 0x000fe200078e00ff */
[----:B------:R-:W-:Y:S01]  /*2b20*/  FSEL R0, R0, R13, !P2 ;  /* 0x0000000d00007208 */ /* 0x000fe20005000000 */
[----:B------:R-:W-:Y:S01]  /*2b30*/  IMAD R124, R124, 0x10, R7 ;  /* 0x000000107c7c7824 */ /* 0x000fe200078e0207 */
[----:B------:R-:W-:Y:S01]  /*2b40*/  SHF.R.S32.HI R7, RZ, 0x2, R122 ;  /* 0x00000002ff077819 */ /* 0x000fe2000001147a */
[----:B------:R-:W-:Y:S01]  /*2b50*/  IMAD.MOV.U32 R14, RZ, RZ, R28 ;  /* 0x000000ffff0e7224 */ /* 0x000fe200078e001c */
[----:B------:R-:W-:Y:S01]  /*2b60*/  MOV R30, R26 ;  /* 0x0000001a001e7202 */ /* 0x000fe20000000f00 */
[----:B------:R-:W-:Y:S01]  /*2b70*/  IMAD.MOV.U32 R28, RZ, RZ, R3 ;  /* 0x000000ffff1c7224 */ /* 0x000fe200078e0003 */
[----:B------:R-:W-:Y:S01]  /*2b80*/  LOP3.LUT R11, R11, 0x38, RZ, 0xc0, !PT ;  /* 0x000000380b0b7812 */ /* 0x000fe200078ec0ff */
[----:B------:R-:W-:Y:S01]  /*2b90*/  IMAD.HI R3, R8, 0x2, RZ ;  /* 0x0000000208037827 */ /* 0x000fe200078e02ff */
[--C-:B------:R-:W-:Y:S01]  /*2ba0*/  SHF.R.U32.HI R9, RZ, 0x1, R122.reuse ;  /* 0x00000001ff097819 */ /* 0x100fe2000001167a */
[----:B------:R-:W-:Y:S01]  /*2bb0*/  BAR.SYNC.DEFER_BLOCKING 0x0 ;  /* 0x0000000000007b1d */ /* 0x000fe20000010000 */
[----:B------:R-:W-:Y:S01]  /*2bc0*/  FSETP.GT.AND P1, PT, |R13|, 8.50705917302346158658e+37, PT ;  /* 0x7e8000000d00780b */ /* 0x000fe20003f24200 */
[----:B-1----:R-:W-:Y:S01]  /*2bd0*/  IMAD R6, R33, c[0x0][0x1c0], RZ ;  /* 0x0000700021067a24 */ /* 0x002fe200078e02ff */
[----:B------:R-:W-:Y:S01]  /*2be0*/  SHF.R.S32.HI R12, RZ, 0x3, R122 ;  /* 0x00000003ff0c7819 */ /* 0x000fe2000001147a */
[----:B------:R-:W-:Y:S01]  /*2bf0*/  IMAD.MOV.U32 R18, RZ, RZ, R36 ;  /* 0x000000ffff127224 */ /* 0x000fe200078e0024 */
[----:B------:R-:W-:Y:S01]  /*2c00*/  LOP3.LUT R122, R122, 0x8, RZ, 0xc0, !PT ;  /* 0x000000087a7a7812 */ /* 0x000fe200078ec0ff */
[----:B------:R-:W-:Y:S01]  /*2c10*/  IMAD.SHL.U32 R2, R6, 0x2, RZ ;  /* 0x0000000206027824 */ /* 0x000fe200078e00ff */
[----:B------:R-:W-:Y:S01]  /*2c20*/  FSETP.GEU.AND P5, PT, |R28|, 1.175494350822287508e-38, PT ;  /* 0x008000001c00780b */ /* 0x000fe20003fae200 */
[----:B------:R-:W-:Y:S01]  /*2c30*/  IMAD.MOV.U32 R34, RZ, RZ, R23 ;  /* 0x000000ffff227224 */ /* 0x000fe200078e0017 */
[----:B------:R-:W-:Y:S01]  /*2c40*/  MOV R36, R22 ;  /* 0x0000001600247202 */ /* 0x000fe20000000f00 */
[----:B------:R-:W-:Y:S01]  /*2c50*/  IMAD.MOV.U32 R40, RZ, RZ, 0x3dc6b27f ;  /* 0x3dc6b27fff287424 */ /* 0x000fe200078e00ff */
[----:B------:R-:W-:Y:S01]  /*2c60*/  IADD3 R2, P3, P4, R5, c[0x0][0x178], R2 ;  /* 0x00005e0005027a10 */ /* 0x000fe20007c7e002 */
[----:B------:R-:W-:Y:S01]  /*2c70*/  IMAD R121, R121, c[0x0][0x1c8], RZ ;  /* 0x0000720079797a24 */ /* 0x000fe200078e02ff */
[----:B------:R-:W-:Y:S01]  /*2c80*/  LOP3.LUT R5, R4, 0x440, RZ, 0xc0, !PT ;  /* 0x0000044004057812 */ /* 0x000fe200078ec0ff */
[----:B------:R-:W-:Y:S01]  /*2c90*/  @P1 FMUL R24, R24, 0.25 ;  /* 0x3e80000018181820 */ /* 0x000fe20000400000 */
[----:B------:R-:W-:Y:S01]  /*2ca0*/  IADD3 R4, R0, -0x3f3504f3, RZ ;  /* 0xc0cafb0d00047810 */ /* 0x000fe20007ffe0ff */
[----:B------:R-:W-:Y:S01]  /*2cb0*/  @P1 FMUL R25, R25, 0.25 ;  /* 0x3e80000019191820 */ /* 0x000fe20000400000 */
[----:B------:R-:W-:Y:S01]  /*2cc0*/  LOP3.LUT R26, R5, 0x1f8, R10, 0x78, !PT ;  /* 0x000001f8051a7812 */ /* 0x000fe200078e780a */
[----:B------:R-:W-:Y:S01]  /*2cd0*/  @P1 FMUL R29, R29, 0.25 ;  /* 0x3e8000001d1d1820 */ /* 0x000fe20000400000 */
[----:B------:R-:W-:Y:S01]  /*2ce0*/  SGXT R5, R7, 0x1 ;  /* 0x000000010705781a */ /* 0x000fe20000000200 */
[----:B------:R-:W-:Y:S01]  /*2cf0*/  @P1 FMUL R14, R14, 0.25 ;  /* 0x3e8000000e0e1820 */ /* 0x000fe20000400000 */
[----:B------:R-:W-:Y:S01]  /*2d00*/  LOP3.LUT R7, R4, 0xff800000, RZ, 0xc0, !PT ;  /* 0xff80000004077812 */ /* 0x000fe200078ec0ff */
[----:B------:R-:W-:Y:S01]  /*2d10*/  @P1 FMUL R21, R21, 0.25 ;  /* 0x3e80000015151820 */ /* 0x000fe20000400000 */
[----:B------:R-:W-:Y:S01]  /*2d20*/  LOP3.LUT R4, R5, 0x440, RZ, 0xc0, !PT ;  /* 0x0000044005047812 */ /* 0x000fe200078ec0ff */
[----:B------:R-:W-:Y:S01]  /*2d30*/  @P1 FMUL R20, R20, 0.25 ;  /* 0x3e80000014141820 */ /* 0x000fe20000400000 */
[----:B------:R-:W0:Y:S01]  /*2d40*/  I2F R5, R7 ;  /* 0x0000000700057306 */ /* 0x000e220000201400 */
[----:B------:R-:W-:Y:S01]  /*2d50*/  LOP3.LUT R10, R10, 0xc0, RZ, 0xc0, !PT ;  /* 0x000000c00a0a7812 */ /* 0x000fe200078ec0ff */
[----:B------:R-:W-:Y:S01]  /*2d60*/  @P1 FMUL R18, R18, 0.25 ;  /* 0x3e80000012121820 */ /* 0x000fe20000400000 */
[----:B------:R-:W-:Y:S01]  /*2d70*/  LOP3.LUT R125, R125, 0xf8, RZ, 0xc0, !PT ;  /* 0x000000f87d7d7812 */ /* 0x000fe200078ec0ff */
[----:B------:R-:W-:Y:S01]  /*2d80*/  @P1 FMUL R37, R37, 0.25 ;  /* 0x3e80000025251820 */ /* 0x000fe20000400000 */
[----:B------:R-:W-:-:S02]  /*2d90*/  IADD3 R11, R11, R10, RZ ;  /* 0x0000000a0b0b7210 */ /* 0x000fc40007ffe0ff */
[----:B------:R-:W-:Y:S01]  /*2da0*/  LOP3.LUT R10, R4, 0x40, R9, 0x78, !PT ;  /* 0x00000040040a7812 */ /* 0x000fe200078e7809 */
[----:B------:R-:W-:Y:S01]  /*2db0*/  IMAD.HI R4, R6, 0x2, RZ ;  /* 0x0000000206047827 */ /* 0x000fe200078e02ff */
[----:B------:R-:W-:Y:S02]  /*2dc0*/  FSEL R6, RZ, -23, P2 ;  /* 0xc1b80000ff067808 */ /* 0x000fe40001000000 */
[C---:B------:R-:W-:Y:S01]  /*2dd0*/  FSETP.GEU.AND P2, PT, |R13|.reuse, 1.175494350822287508e-38, PT ;  /* 0x008000000d00780b */ /* 0x040fe20003f4e200 */
[----:B------:R-:W-:Y:S01]  /*2de0*/  @P1 FMUL R13, R13, 0.25 ;  /* 0x3e8000000d0d1820 */ /* 0x000fe20000400000 */
[----:B------:R-:W-:Y:S02]  /*2df0*/  IADD3.X R4, R3, c[0x0][0x17c], R4, P3, P4 ;  /* 0x00005f0003047a10 */ /* 0x000fe40001fe8404 */
[----:B------:R-:W-:Y:S01]  /*2e00*/  FSETP.GEU.AND P4, PT, R28, 1.175494350822287508e-38, PT ;  /* 0x008000001c00780b */ /* 0x000fe20003f8e000 */
[----:B0-----:R-:W-:Y:S01]  /*2e10*/  FFMA.FTZ R6, R5, 1.1920928955078125e-07, R6 ;  /* 0x3400000005067823 */ /* 0x001fe20000010006 */
[----:B------:R-:W-:Y:S01]  /*2e20*/  SGXT R9, R12, 0x1 ;  /* 0x000000010c09781a */ /* 0x000fe20000000200 */
[C---:B------:R-:W-:Y:S01]  /*2e30*/  FMUL R5, R28.reuse, 8388608 ;  /* 0x4b0000001c057820 */ /* 0x040fe20000400000 */
[----:B------:R-:W-:-:S02]  /*2e40*/  FSETP.GT.AND P3, PT, |R28|, 8.50705917302346158658e+37, PT ;  /* 0x7e8000001c00780b */ /* 0x000fc40003f64200 */
[----:B------:R-:W-:Y:S02]  /*2e50*/  LOP3.LUT R9, R9, 0x808, RZ, 0xc0, !PT ;  /* 0x0000080809097812 */ /* 0x000fe400078ec0ff */
[----:B------:R-:W-:Y:S01]  /*2e60*/  FSEL R5, R5, R28, !P4 ;  /* 0x0000001c05057208 */ /* 0x000fe20006000000 */
[----:B------:R-:W-:Y:S01]  /*2e70*/  @!P2 FMUL R13, R13, 16777216 ;  /* 0x4b8000000d0da820 */ /* 0x000fe20000400000 */
[----:B------:R-:W-:Y:S01]  /*2e80*/  IADD3 R124, R9, R10, R124 ;  /* 0x0000000a097c7210 */ /* 0x000fe20007ffe07c */
[----:B------:R-:W-:Y:S01]  /*2e90*/  @!P2 FMUL R24, R24, 16777216 ;  /* 0x4b8000001818a820 */ /* 0x000fe20000400000 */
[----:B------:R-:W-:Y:S01]  /*2ea0*/  IADD3 R8, R5, -0x3f3504f3, RZ ;  /* 0xc0cafb0d05087810 */ /* 0x000fe20007ffe0ff */
[----:B------:R-:W-:Y:S01]  /*2eb0*/  @!P2 FMUL R25, R25, 16777216 ;  /* 0x4b8000001919a820 */ /* 0x000fe20000400000 */
[----:B------:R-:W-:Y:S01]  /*2ec0*/  LEA.HI R3, R122, R11, RZ, 0x1f ;  /* 0x0000000b7a037211 */ /* 0x000fe200078ff8ff */
[----:B------:R-:W-:Y:S01]  /*2ed0*/  @!P2 FMUL R29, R29, 16777216 ;  /* 0x4b8000001d1da820 */ /* 0x000fe20000400000 */
[----:B------:R-:W-:Y:S01]  /*2ee0*/  LOP3.LUT R10, R8, 0xff800000, RZ, 0xc0, !PT ;  /* 0xff800000080a7812 */ /* 0x000fe200078ec0ff */
[----:B------:R-:W0:Y:S01]  /*2ef0*/  MUFU.RCP R11, R13 ;  /* 0x0000000d000b7308 */ /* 0x000e220000001000 */
[----:B------:R-:W-:Y:S01]  /*2f00*/  @P3 FMUL R28, R28, 0.25 ;  /* 0x3e8000001c1c3820 */ /* 0x000fe20000400000 */
[----:B------:R-:W-:Y:S01]  /*2f10*/  FSEL R8, RZ, -23, P4 ;  /* 0xc1b80000ff087808 */ /* 0x000fe20002000000 */
[----:B------:R-:W-:Y:S01]  /*2f20*/  @!P2 FMUL R14, R14, 16777216 ;  /* 0x4b8000000e0ea820 */ /* 0x000fe20000400000 */
[----:B------:R-:W-:Y:S01]  /*2f30*/  IADD3 R7, R0, -R7, RZ ;  /* 0x8000000700077210 */ /* 0x000fe20007ffe0ff */
[----:B------:R-:W-:Y:S01]  /*2f40*/  @!P5 FMUL R28, R28, 16777216 ;  /* 0x4b8000001c1cd820 */ /* 0x000fe20000400000 */
[----:B------:R-:W-:Y:S01]  /*2f50*/  ISETP.GE.U32.AND P1, PT, R5, 0x7f800000, PT ;  /* 0x7f8000000500780c */ /* 0x000fe20003f26070 */
[----:B------:R-:W-:Y:S01]  /*2f60*/  @!P2 FMUL R21, R21, 16777216 ;  /* 0x4b8000001515a820 */ /* 0x000fe20000400000 */
[----:B------:R-:W1:Y:S01]  /*2f70*/  I2F R9, R10 ;  /* 0x0000000a00097306 */ /* 0x000e620000201400 */
[----:B------:R-:W-:-:S02]  /*2f80*/  @!P2 FMUL R20, R20, 16777216 ;  /* 0x4b8000001414a820 */ /* 0x000fc40000400000 */
[----:B------:R-:W-:Y:S02]  /*2f90*/  @!P2 FMUL R18, R18, 16777216 ;  /* 0x4b8000001212a820 */ /* 0x000fe40000400000 */
[----:B------:R-:W-:Y:S01]  /*2fa0*/  @!P2 FMUL R37, R37, 16777216 ;  /* 0x4b8000002525a820 */ /* 0x000fe20000400000 */
[----:B------:R-:W-:Y:S01]  /*2fb0*/  ISETP.GE.U32.AND P2, PT, R0, 0x7f800000, PT ;  /* 0x7f8000000000780c */ /* 0x000fe20003f46070 */
[----:B------:R-:W-:Y:S02]  /*2fc0*/  @P3 FMUL R27, R27, 0.25 ;  /* 0x3e8000001b1b3820 */ /* 0x000fe40000400000 */
[----:B0-----:R-:W-:Y:S02]  /*2fd0*/  FMUL R13, R11, R24 ;  /* 0x000000180b0d7220 */ /* 0x001fe40000400000 */
[----:B------:R-:W-:Y:S02]  /*2fe0*/  @P3 FMUL R30, R30, 0.25 ;  /* 0x3e8000001e1e3820 */ /* 0x000fe40000400000 */
[----:B------:R-:W-:-:S02]  /*2ff0*/  @P3 FMUL R31, R31, 0.25 ;  /* 0x3e8000001f1f3820 */ /* 0x000fc40000400000 */
[----:B------:R-:W-:Y:S02]  /*3000*/  @P3 FMUL R32, R32, 0.25 ;  /* 0x3e80000020203820 */ /* 0x000fe40000400000 */
[----:B-1----:R-:W-:Y:S02]  /*3010*/  FFMA.FTZ R24, R9, 1.1920928955078125e-07, R8 ;  /* 0x3400000009187823 */ /* 0x002fe40000010008 */
[----:B------:R-:W0:Y:S01]  /*3020*/  MUFU.RCP R9, R28 ;  /* 0x0000001c00097308 */ /* 0x000e220000001000 */
[----:B------:R-:W-:Y:S02]  /*3030*/  @P3 FMUL R34, R34, 0.25 ;  /* 0x3e80000022223820 */ /* 0x000fe40000400000 */
[----:B------:R-:W-:Y:S02]  /*3040*/  @P3 FMUL R36, R36, 0.25 ;  /* 0x3e80000024243820 */ /* 0x000fe40000400000 */
[----:B------:R-:W-:Y:S02]  /*3050*/  @P3 FMUL R39, R39, 0.25 ;  /* 0x3e80000027273820 */ /* 0x000fe40000400000 */
[----:B------:R-:W-:-:S02]  /*3060*/  FMUL R12, R11, R25 ;  /* 0x000000190b0c7220 */ /* 0x000fc40000400000 */
[C---:B------:R-:W-:Y:S02]  /*3070*/  FMUL R15, R11.reuse, R29 ;  /* 0x0000001d0b0f7220 */ /* 0x040fe40000400000 */
[C---:B------:R-:W-:Y:S02]  /*3080*/  FMUL R14, R11.reuse, R14 ;  /* 0x0000000e0b0e7220 */ /* 0x040fe40000400000 */
[C---:B------:R-:W-:Y:S01]  /*3090*/  FMUL R17, R11.reuse, R20 ;  /* 0x000000140b117220 */ /* 0x040fe20000400000 */
[----:B------:R-:W-:Y:S01]  /*30a0*/  F2FP.PACK_AB R23, R12, R15 ;  /* 0x0000000f0c17723e */ /* 0x000fe200000000ff */
[C---:B------:R-:W-:Y:S02]  /*30b0*/  FMUL R18, R11.reuse, R18 ;  /* 0x000000120b127220 */ /* 0x040fe40000400000 */
[----:B------:R-:W-:Y:S01]  /*30c0*/  FMUL R16, R11, R21 ;  /* 0x000000150b107220 */ /* 0x000fe20000400000 */
[----:B------:R-:W-:Y:S01]  /*30d0*/  F2FP.PACK_AB R21, R13, R14 ;  /* 0x0000000e0d15723e */ /* 0x000fe200000000ff */
[----:B------:R-:W-:Y:S01]  /*30e0*/  @P3 FMUL R38, R38, 0.25 ;  /* 0x3e80000026263820 */ /* 0x000fe20000400000 */
[----:B------:R-:W-:Y:S01]  /*30f0*/  F2FP.PACK_AB R20, R17, R18 ;  /* 0x000000121114723e */ /* 0x000fe200000000ff */
[----:B------:R-:W-:-:S02]  /*3100*/  FMUL R11, R11, R37 ;  /* 0x000000250b0b7220 */ /* 0x000fc40000400000 */
[----:B------:R-:W-:Y:S02]  /*3110*/  @!P5 FMUL R27, R27, 16777216 ;  /* 0x4b8000001b1bd820 */ /* 0x000fe40000400000 */
[----:B------:R-:W-:Y:S01]  /*3120*/  @!P5 FMUL R30, R30, 16777216 ;  /* 0x4b8000001e1ed820 */ /* 0x000fe20000400000 */
[----:B------:R-:W-:Y:S01]  /*3130*/  F2FP.PACK_AB R22, R16, R11 ;  /* 0x0000000b1016723e */ /* 0x000fe200000000ff */
[----:B------:R-:W-:Y:S01]  /*3140*/  @!P5 FMUL R31, R31, 16777216 ;  /* 0x4b8000001f1fd820 */ /* 0x000fe20000400000 */
[----:B------:R1:W-:Y:S01]  /*3150*/  STS.64 [R26], R20 ;  /* 0x000000141a007388 */ /* 0x0003e20000000a00 */
[----:B------:R-:W-:Y:S02]  /*3160*/  @!P5 FMUL R32, R32, 16777216 ;  /* 0x4b8000002020d820 */ /* 0x000fe40000400000 */
[----:B------:R-:W-:Y:S01]  /*3170*/  @!P5 FMUL R34, R34, 16777216 ;  /* 0x4b8000002222d820 */ /* 0x000fe20000400000 */
[----:B------:R2:W-:Y:S01]  /*3180*/  STS.64 [R26+0x200], R22 ;  /* 0x000200161a007388 */ /* 0x0005e20000000a00 */
[----:B------:R-:W-:-:S02]  /*3190*/  @!P5 FMUL R36, R36, 16777216 ;  /* 0x4b8000002424d820 */ /* 0x000fc40000400000 */
[----:B------:R-:W-:Y:S02]  /*31a0*/  @!P5 FMUL R39, R39, 16777216 ;  /* 0x4b8000002727d820 */ /* 0x000fe40000400000 */
[----:B------:R-:W-:Y:S02]  /*31b0*/  @!P5 FMUL R38, R38, 16777216 ;  /* 0x4b8000002626d820 */ /* 0x000fe40000400000 */
[C---:B0-----:R-:W-:Y:S01]  /*31c0*/  FMUL R11, R9.reuse, R27 ;  /* 0x0000001b090b7220 */ /* 0x041fe20000400000 */
[----:B-1----:R-:W-:Y:S01]  /*31d0*/  LOP3.LUT R20, R124, 0x8, RZ, 0x3c, !PT ;  /* 0x000000087c147812 */ /* 0x002fe200078e3cff */
[C---:B------:R-:W-:Y:S02]  /*31e0*/  FMUL R12, R9.reuse, R30 ;  /* 0x0000001e090c7220 */ /* 0x040fe40000400000 */
[C---:B------:R-:W-:Y:S02]  /*31f0*/  FMUL R14, R9.reuse, R31 ;  /* 0x0000001f090e7220 */ /* 0x040fe40000400000 */
[----:B------:R-:W-:-:S02]  /*3200*/  FMUL R13, R9, R32 ;  /* 0x00000020090d7220 */ /* 0x000fc40000400000 */
[----:B------:R-:W-:Y:S01]  /*3210*/  FMUL R15, R9, R34 ;  /* 0x00000022090f7220 */ /* 0x000fe20000400000 */
[----:B------:R-:W-:Y:S01]  /*3220*/  F2FP.PACK_AB R19, R11, R14 ;  /* 0x0000000e0b13723e */ /* 0x000fe200000000ff */
[C---:B------:R-:W-:Y:S01]  /*3230*/  FMUL R16, R9.reuse, R36 ;  /* 0x0000002409107220 */ /* 0x040fe20000400000 */
[----:B------:R-:W-:Y:S01]  /*3240*/  F2FP.PACK_AB R17, R12, R13 ;  /* 0x0000000d0c11723e */ /* 0x000fe200000000ff */
[C---:B------:R-:W-:Y:S01]  /*3250*/  FMUL R18, R9.reuse, R39 ;  /* 0x0000002709127220 */ /* 0x040fe20000400000 */
[----:B------:R-:W-:Y:S01]  /*3260*/  LOP3.LUT R12, R26, 0x8, RZ, 0x3c, !PT ;  /* 0x000000081a0c7812 */ /* 0x000fe200078e3cff */
[----:B------:R-:W-:Y:S02]  /*3270*/  FMUL R9, R9, R38 ;  /* 0x0000002609097220 */ /* 0x000fe40000400000 */
[----:B------:R-:W-:Y:S01]  /*3280*/  FADD R7, R7, -1 ;  /* 0xbf80000007077421 */ /* 0x000fe20000000000 */
[----:B------:R-:W-:Y:S01]  /*3290*/  F2FP.PACK_AB R18, R15, R18 ;  /* 0x000000120f12723e */ /* 0x000fe200000000ff */
[----:B------:R-:W-:Y:S01]  /*32a0*/  IMAD.IADD R10, R5, 0x1, -R10 ;  /* 0x00000001050a7824 */ /* 0x000fe200078e0a0a */
[----:B------:R-:W-:Y:S01]  /*32b0*/  F2FP.PACK_AB R16, R16, R9 ;  /* 0x000000091010723e */ /* 0x000fe200000000ff */
[----:B------:R-:W-:-:S02]  /*32c0*/  FFMA.FTZ R8, R7, R40, -0.16845393180847167969 ;  /* 0xbe2c7f3007087423 */ /* 0x000fc40000010028 */
[----:B------:R-:W-:Y:S01]  /*32d0*/  STS.64 [R12+0xa00], R18 ;  /* 0x000a00120c007388 */ /* 0x000fe20000000a00 */
[----:B------:R-:W-:Y:S02]  /*32e0*/  FADD R25, R10, -1 ;  /* 0xbf8000000a197421 */ /* 0x000fe40000000000 */
[----:B------:R-:W-:Y:S01]  /*32f0*/  FFMA.FTZ R8, R7, R8, 0.1716887056827545166 ;  /* 0x3e2fcf2a07087423 */ /* 0x000fe20000010008 */
[----:B------:R0:W-:Y:S01]  /*3300*/  STS.64 [R12+0x800], R16 ;  /* 0x000800100c007388 */ /* 0x0001e20000000a00 */
[----:B------:R-:W-:Y:S02]  /*3310*/  FFMA.FTZ R10, R25, R40, -0.16845393180847167969 ;  /* 0xbe2c7f30190a7423 */ /* 0x000fe40000010028 */
[----:B------:R-:W-:Y:S01]  /*3320*/  FFMA.FTZ R8, R7, R8, -0.17900948226451873779 ;  /* 0xbe374e4307087423 */ /* 0x000fe20000010008 */
[----:B------:R-:W-:Y:S01]  /*3330*/  BAR.SYNC.DEFER_BLOCKING 0x0 ;  /* 0x0000000000007b1d */ /* 0x000fe20000010000 */
[----:B------:R-:W-:Y:S02]  /*3340*/  FFMA.FTZ R10, R25, R10, 0.1716887056827545166 ;  /* 0x3e2fcf2a190a7423 */ /* 0x000fe4000001000a */
[----:B------:R-:W-:-:S02]  /*3350*/  FFMA.FTZ R8, R7, R8, 0.20512372255325317383 ;  /* 0x3e520bf407087423 */ /* 0x000fc40000010008 */
[----:B--2---:R-:W-:Y:S02]  /*3360*/  IMAD.MOV.U32 R22, RZ, RZ, c[0x0][0x1c8] ;  /* 0x00007200ff167624 */ /* 0x004fe400078e00ff */
[----:B------:R-:W-:Y:S02]  /*3370*/  FFMA.FTZ R8, R7, R8, -0.24046532809734344482 ;  /* 0xbe763c8b07087423 */ /* 0x000fe40000010008 */
[----:B------:R-:W-:Y:S01]  /*3380*/  FFMA.FTZ R10, R25, R10, -0.17900948226451873779 ;  /* 0xbe374e43190a7423 */ /* 0x000fe2000001000a */
[----:B------:R-:W-:Y:S01]  /*3390*/  LEA R11, R22, R121, 0x2 ;  /* 0x00000079160b7211 */ /* 0x000fe200078e10ff */
[----:B------:R-:W-:Y:S02]  /*33a0*/  FFMA.FTZ R8, R7, R8, 0.28857114911079406738 ;  /* 0x3e93bf9907087423 */ /* 0x000fe40000010008 */
[----:B------:R-:W-:Y:S02]  /*33b0*/  FFMA.FTZ R10, R25, R10, 0.20512372255325317383 ;  /* 0x3e520bf4190a7423 */ /* 0x000fe4000001000a */
[----:B------:R-:W-:-:S02]  /*33c0*/  FFMA.FTZ R8, R7, R8, -0.36067417263984680176 ;  /* 0xbeb8aa4907087423 */ /* 0x000fc40000010008 */
[----:B0-----:R-:W-:Y:S01]  /*33d0*/  FFMA.FTZ R12, R25, R10, -0.24046532809734344482 ;  /* 0xbe763c8b190c7423 */ /* 0x001fe2000001000a */
[----:B------:R-:W-:Y:S01]  /*33e0*/  LEA R10, P4, R11, R2, 0x1 ;  /* 0x000000020b0a7211 */ /* 0x000fe200078808ff */
[----:B------:R-:W-:Y:S02]  /*33f0*/  FFMA.FTZ R8, R7, R8, 0.48089820146560668945 ;  /* 0x3ef6384a07087423 */ /* 0x000fe40000010008 */
[C---:B------:R-:W-:Y:S01]  /*3400*/  IMAD R13, R22.reuse, 0x4, R11 ;  /* 0x00000004160d7824 */ /* 0x040fe200078e020b */
[----:B------:R-:W-:Y:S01]  /*3410*/  LEA.HI.X.SX32 R11, R11, R4, 0x1, P4 ;  /* 0x000000040b0b7211 */ /* 0x000fe200020f0eff */
[----:B------:R-:W-:Y:S01]  /*3420*/  FFMA.FTZ R8, R7, R8, -0.72134751081466674805 ;  /* 0xbf38aa3b07087423 */ /* 0x000fe20000010008 */
[----:B------:R-:W0:Y:S01]  /*3430*/  LDS.64 R28, [R124] ;  /* 0x000000007c1c7984 */ /* 0x000e220000000a00 */
[----:B------:R-:W-:Y:S01]  /*3440*/  FFMA.FTZ R14, R25, R12, 0.28857114911079406738 ;  /* 0x3e93bf99190e7423 */ /* 0x000fe2000001000c */
[----:B------:R-:W-:Y:S01]  /*3450*/  LEA R12, P5, R13, R2, 0x1 ;  /* 0x000000020d0c7211 */ /* 0x000fe200078a08ff */
[----:B------:R-:W-:Y:S01]  /*3460*/  FMUL R8, R7, R8 ;  /* 0x0000000807087220 */ /* 0x000fe20000400000 */
[----:B------:R1:W2:Y:S01]  /*3470*/  LDS.64 R30, [R20] ;  /* 0x00000000141e7984 */ /* 0x0002a20000000a00 */
[----:B------:R-:W-:Y:S01]  /*3480*/  IMAD R15, R22, 0x4, R13 ;  /* 0x00000004160f7824 */ /* 0x000fe200078e020d */
[----:B------:R-:W-:Y:S01]  /*3490*/  LEA.HI.X.SX32 R13, R13, R4, 0x1, P5 ;  /* 0x000000040d0d7211 */ /* 0x000fe200028f0eff */
[----:B------:R-:W-:-:S02]  /*34a0*/  FFMA.FTZ R14, R25, R14, -0.36067417263984680176 ;  /* 0xbeb8aa49190e7423 */ /* 0x000fc4000001000e */
[----:B------:R-:W-:Y:S01]  /*34b0*/  FMUL R8, R7, R8 ;  /* 0x0000000807087220 */ /* 0x000fe20000400000 */
[C---:B------:R-:W-:Y:S01]  /*34c0*/  LEA R17, R22.reuse, R15, 0x2 ;  /* 0x0000000f16117211 */ /* 0x040fe200078e10ff */
[----:B------:R-:W-:Y:S02]  /*34d0*/  FFMA.FTZ R18, R25, R14, 0.48089820146560668945 ;  /* 0x3ef6384a19127423 */ /* 0x000fe4000001000e */
[----:B------:R-:W-:Y:S01]  /*34e0*/  FFMA.FTZ R7, R7, 1.4426950216293334961, R8 ;  /* 0x3fb8aa3b07077823 */ /* 0x000fe20000010008 */
[-C--:B------:R-:W-:Y:S01]  /*34f0*/  LEA R8, P3, R121, R2.reuse, 0x1 ;  /* 0x0000000279087211 */ /* 0x080fe200078608ff */
[C---:B------:R-:W-:Y:S01]  /*3500*/  IMAD R19, R22.reuse, 0x4, R17 ;  /* 0x0000000416137824 */ /* 0x040fe200078e0211 */
[----:B------:R-:W-:Y:S01]  /*3510*/  LEA R16, P4, R17, R2, 0x1 ;  /* 0x0000000211107211 */ /* 0x000fe200078808ff */
[----:B------:R-:W-:Y:S01]  /*3520*/  FFMA.FTZ R18, R25, R18, -0.72134751081466674805 ;  /* 0xbf38aa3b19127423 */ /* 0x000fe20000010012 */
[----:B------:R-:W-:Y:S01]  /*3530*/  LEA.HI.X.SX32 R9, R121, R4, 0x1, P3 ;  /* 0x0000000479097211 */ /* 0x000fe200018f0eff */
[C---:B------:R-:W-:Y:S01]  /*3540*/  IMAD R21, R22.reuse, 0x4, R19 ;  /* 0x0000000416157824 */ /* 0x040fe200078e0213 */
[----:B------:R-:W-:Y:S01]  /*3550*/  LEA R14, P3, R15, R2, 0x1 ;  /* 0x000000020f0e7211 */ /* 0x000fe200078608ff */
[----:B------:R-:W-:Y:S01]  /*3560*/  FMUL R26, R25, R18 ;  /* 0x00000012191a7220 */ /* 0x000fe20000400000 */
[-C--:B------:R-:W-:Y:S01]  /*3570*/  LEA.HI.X.SX32 R17, R17, R4.reuse, 0x1, P4 ;  /* 0x0000000411117211 */ /* 0x080fe200020f0eff */
[----:B------:R-:W-:Y:S01]  /*3580*/  @P2 IMAD.MOV.U32 R27, RZ, RZ, 0x7f800000 ;  /* 0x7f800000ff1b2424 */ /* 0x000fe200078e00ff */
[----:B------:R-:W-:Y:S01]  /*3590*/  LEA.HI.X.SX32 R15, R15, R4, 0x1, P3 ;  /* 0x000000040f0f7211 */ /* 0x000fe200018f0eff */
[----:B------:R-:W-:Y:S01]  /*35a0*/  FMUL R26, R25, R26 ;  /* 0x0000001a191a7220 */ /* 0x000fe20000400000 */
[----:B------:R-:W-:Y:S01]  /*35b0*/  LEA R23, R22, R21, 0x2 ;  /* 0x0000001516177211 */ /* 0x000fe200078e10ff */
[----:B------:R-:W-:Y:S01]  /*35c0*/  FADD R6, R6, R7 ;  /* 0x0000000706067221 */ /* 0x000fe20000000000 */
[-C--:B------:R-:W-:Y:S01]  /*35d0*/  LEA R18, P3, R19, R2.reuse, 0x1 ;  /* 0x0000000213127211 */ /* 0x080fe200078608ff */
[----:B------:R-:W-:Y:S01]  /*35e0*/  FFMA.FTZ R25, R25, 1.4426950216293334961, R26 ;  /* 0x3fb8aa3b19197823 */ /* 0x000fe2000001001a */
[-C--:B-1----:R-:W-:Y:S01]  /*35f0*/  LEA R20, P4, R21, R2.reuse, 0x1 ;  /* 0x0000000215147211 */ /* 0x082fe200078808ff */
[----:B------:R-:W-:Y:S01]  /*3600*/  @P2 FFMA.FTZ R6, R0, R27, +INF ;  /* 0x7f80000000062423 */ /* 0x000fe2000001001b */
[----:B------:R-:W-:Y:S01]  /*3610*/  LEA R22, P5, R23, R2, 0x1 ;  /* 0x0000000217167211 */ /* 0x000fe200078a08ff */
[----:B------:R-:W-:Y:S01]  /*3620*/  @P1 IMAD.MOV.U32 R2, RZ, RZ, 0x7f800000 ;  /* 0x7f800000ff021424 */ /* 0x000fe200078e00ff */
[----:B------:R-:W-:Y:S01]  /*3630*/  LEA.HI.X.SX32 R19, R19, R4, 0x1, P3 ;  /* 0x0000000413137211 */ /* 0x000fe200018f0eff */
[----:B------:R-:W-:Y:S01]  /*3640*/  FADD R24, R24, R25 ;  /* 0x0000001918187221 */ /* 0x000fe20000000000 */
[----:B------:R-:W-:Y:S01]  /*3650*/  FSETP.NEU.AND P3, PT, R0, RZ, PT ;  /* 0x000000ff0000720b */ /* 0x000fe20003f6d000 */
[----:B------:R-:W-:Y:S01]  /*3660*/  @P1 FFMA.FTZ R24, R5, R2, +INF ;  /* 0x7f80000005181423 */ /* 0x000fe20000010002 */
[----:B------:R-:W-:-:S02]  /*3670*/  LEA.HI.X.SX32 R21, R21, R4, 0x1, P4 ;  /* 0x0000000415157211 */ /* 0x000fc400020f0eff */
[----:B0-----:R-:W-:Y:S01]  /*3680*/  PRMT R0, R28, 0x7632, R0 ;  /* 0x000076321c007816 */ /* 0x001fe20000000000 */
[----:B------:R-:W-:Y:S01]  /*3690*/  STG.E.U16 [R8.64], R28 ;  /* 0x0000001c08007986 */ /* 0x000fe2000c101506 */
[----:B------:R-:W-:Y:S02]  /*36a0*/  PRMT R2, R29, 0x7632, R2 ;  /* 0x000076321d027816 */ /* 0x000fe40000000002 */
[----:B--2---:R-:W-:Y:S01]  /*36b0*/  PRMT R7, R30, 0x7632, R7 ;  /* 0x000076321e077816 */ /* 0x004fe20000000007 */
[----:B------:R0:W-:Y:S01]  /*36c0*/  STG.E.U16 [R10.64], R30 ;  /* 0x0000001e0a007986 */ /* 0x0001e2000c101506 */
[----:B------:R-:W-:Y:S02]  /*36d0*/  LEA.HI.X.SX32 R23, R23, R4, 0x1, P5 ;  /* 0x0000000417177211 */ /* 0x000fe400028f0eff */
[----:B------:R-:W-:Y:S01]  /*36e0*/  FSETP.NEU.AND P2, PT, R5, RZ, PT ;  /* 0x000000ff0500720b */ /* 0x000fe20003f4d000 */
[----:B------:R1:W-:Y:S01]  /*36f0*/  STG.E.U16 [R12.64], R0 ;  /* 0x000000000c007986 */ /* 0x0003e2000c101506 */
[----:B------:R-:W-:-:S02]  /*3700*/  FSEL R5, R6, -INF , P3 ;  /* 0xff80000006057808 */ /* 0x000fc40001800000 */
[----:B------:R-:W-:Y:S01]  /*3710*/  FSEL R24, R24, -INF , P2 ;  /* 0xff80000018187808 */ /* 0x000fe20001000000 */
[----:B------:R1:W-:Y:S02]  /*3720*/  STG.E.U16 [R14.64], R7 ;  /* 0x000000070e007986 */ /* 0x0003e4000c101506 */
[----:B------:R-:W-:Y:S01]  /*3730*/  FFMA R86, R5, 0.69314718246459960938, R88 ;  /* 0x3f31721805567823 */ /* 0x000fe20000000058 */
[----:B0-----:R-:W-:Y:S01]  /*3740*/  PRMT R11, R31, 0x7632, R11 ;  /* 0x000076321f0b7816 */ /* 0x001fe2000000000b */
[----:B------:R1:W-:Y:S01]  /*3750*/  STG.E.U16 [R16.64], R29 ;  /* 0x0000001d10007986 */ /* 0x0003e2000c101506 */
[----:B------:R-:W-:-:S03]  /*3760*/  FFMA R87, R24, 0.69314718246459960938, R87 ;  /* 0x3f31721818577823 */ /* 0x000fc60000000057 */
[----:B------:R1:W-:Y:S04]  /*3770*/  STG.E.U16 [R18.64], R31 ;  /* 0x0000001f12007986 */ /* 0x0003e8000c101506 */
[----:B------:R1:W-:Y:S04]  /*3780*/  STG.E.U16 [R20.64], R2 ;  /* 0x0000000214007986 */ /* 0x0003e8000c101506 */
[----:B------:R1:W-:Y:S04]  /*3790*/  STG.E.U16 [R22.64], R11 ;  /* 0x0000000b16007986 */ /* 0x0003e8000c101506 */
[----:B------:R-:W-:Y:S06]  /*37a0*/  BAR.SYNC.DEFER_BLOCKING 0x0 ;  /* 0x0000000000007b1d */ /* 0x000fec0000010000 */
[----:B------:R1:W-:Y:S04]  /*37b0*/  STS.64 [R125], R86 ;  /* 0x000000567d007388 */ /* 0x0003e80000000a00 */
[----:B------:R-:W-:Y:S06]  /*37c0*/  BAR.SYNC.DEFER_BLOCKING 0x0 ;  /* 0x0000000000007b1d */ /* 0x000fec0000010000 */
[----:B------:R-:W-:Y:S05]  /*37d0*/  @P0 EXIT ;  /* 0x000000000000094d */ /* 0x000fea0003800000 */
[----:B-1----:R-:W0:Y:S01]  /*37e0*/  LDS R3, [R3] ;  /* 0x0000000003037984 */ /* 0x002e220000000800 */
[----:B------:R-:W-:Y:S01]  /*37f0*/  IMAD R0, R33, c[0x0][0x1cc], RZ ;  /* 0x0000730021007a24 */ /* 0x000fe200078e02ff */
[C---:B------:R-:W-:Y:S01]  /*3800*/  SHF.L.U32 R5, R119.reuse, 0x2, RZ ;  /* 0x0000000277057819 */ /* 0x040fe200000006ff */
[----:B------:R-:W-:-:S04]  /*3810*/  IMAD.HI R119, R119, 0x4, RZ ;  /* 0x0000000477777827 */ /* 0x000fc800078e02ff */
[C---:B------:R-:W-:Y:S02]  /*3820*/  IMAD.SHL.U32 R4, R0.reuse, 0x4, RZ ;  /* 0x0000000400047824 */ /* 0x040fe400078e00ff */
[----:B------:R-:W-:-:S03]  /*3830*/  IMAD.HI R0, R0, 0x4, RZ ;  /* 0x0000000400007827 */ /* 0x000fc600078e02ff */
[----:B------:R-:W-:-:S04]  /*3840*/  IADD3 R4, P0, P1, R5, c[0x0][0x180], R4 ;  /* 0x0000600005047a10 */ /* 0x000fc8000791e004 */
[----:B------:R-:W-:-:S05]  /*3850*/  IADD3.X R5, R119, c[0x0][0x184], R0, P0, P1 ;  /* 0x0000610077057a10 */ /* 0x000fca00007e2400 */
[----:B0-----:R-:W-:Y:S01]  /*3860*/  STG.E [R4.64], R3 ;  /* 0x0000000304007986 */ /* 0x001fe2000c101906 */
[----:B------:R-:W-:Y:S05]  /*3870*/  EXIT ;  /* 0x000000000000794d */ /* 0x000fea0003800000 */
.L_x_2:
[----:B------:R-:W-:-:S00]  /*3880*/  BRA `(.L_x_2) ;  /* 0xfffffff000007947 */ /* 0x000fc0000383ffff */
[----:B------:R-:W-:-:S00]  /*3890*/  NOP ;  /* 0x0000000000007918 */ /* 0x000fc00000000000 */
        /* <DEDUP_REMOVED lines=14> */
.L_x_3:


//--------------------- .nv.global.init           --------------------------
	.section	.nv.global.init,"aw",@progbits
.nv.global.init:
	.type		_$_str,@object
	.size		_$_str,(.L_0 - _$_str)
_$_str:
        /*0000*/ 	.byte	0x5f, 0x5f, 0x43, 0x55, 0x44, 0x41, 0x5f, 0x46, 0x54, 0x5a, 0x00
.L_0:


//--------------------- .nv.shared.attn_fwd       --------------------------
	.section	.nv.shared.attn_fwd,"aw",@nobits
	.sectionflags	@""
	.align	16
